	.target	sm_90a

	.elftype	@"ET_EXEC"


//--------------------- .note.nv.tkinfo           --------------------------
	.section	.note.nv.tkinfo,"",@"SHT_NOTE"
	.sectionflags	@"SHF_NOTE_NV_TKINFO"
	.tkinfo
        /*0018*/ 	.word	0x00000002
        /*0030*/ 	.string	""
        /*0030*/ 	.string	"ptxas"
        /*0030*/ 	.string	"Cuda compilation tools, release 13.0, V13.0.88"
        /*0030*/ 	.string	"Build cuda_13.0.r13.0/compiler.36424714_0"
        /*0030*/ 	.string	"-arch sm_90a -m 64 "



//--------------------- .note.nv.cuinfo           --------------------------
	.section	.note.nv.cuinfo,"",@"SHT_NOTE"
	.sectionflags	@"SHF_NOTE_NV_CUINFO"
        /*0018*/ 	.short	0x0002
        /*001a*/ 	.short	0x005a
        /*001c*/ 	.short	0x0082
	.zero		2


//--------------------- .nv.info                  --------------------------
	.section	.nv.info,"",@"SHT_CUDA_INFO"
	.align	4


	//----- nvinfo : EIATTR_REGCOUNT
	.align		4
        /*0000*/ 	.byte	0x04, 0x2f
        /*0002*/ 	.short	(.L_12 - .L_11)
	.align		4
.L_11:
        /*0004*/ 	.word	index@(_ZN7cutlass13device_kernelINS_4conv6kernel13ConvUniversalINS1_16ConvProblemShapeILNS1_8OperatorE0ELi2EEENS1_10collective14CollectiveConvINS1_46MainloopSm90TmaGmmaWarpSpecializedImplicitGemmILS5_0ELi14ELi2EN4cute5tupleIJNSA_1CILi1EEESD_SD_EEENS1_36KernelImplicitTmaWarpSpecializedSm90ELi1EEENSB_IJNSC_ILi64EEESH_NSB_IJNSC_ILi32EEEEEEEEENS_10tfloat32_tESL_NSA_8TiledMMAINSA_8MMA_AtomIJNSA_4SM904GMMA29MMA_64x64x8_F32TF32TF32_SS_TNILNSP_7ScaleInE1ELSR_1EEEEEENSA_6LayoutISE_NSB_IJNSC_ILi0EEESV_SV_EEEEENSB_IJNSA_10UnderscoreESY_SY_EEEEENS7_6detail26Sm90ImplicitGemmTileTraitsINSA_20SM90_TMA_LOAD_IM2COLENSA_14ComposedLayoutINSA_7SwizzleILi3ELi4ELi3EEENSA_18smem_ptr_flag_bitsILi32EEENSU_INSB_IJNSB_IJNSC_ILi8EEES19_EEENSB_IJSI_SD_EEENSB_IJSD_NSC_ILi14EEEEEEEEENSB_IJNSB_IJSI_NSC_ILi256EEEEEENSB_IJSD_SV_EEENSB_IJSV_NSC_ILi2048EEEEEEEEEEEEEvEENS12_INSA_13SM90_TMA_LOADES1M_vEEEENS_8epilogue10collective6detail29Sm90TmaWarpSpecializedAdapterINS1S_15DefaultEpilogueISL_NSB_IJNSB_IJlllEEESD_SV_EEES1X_NS1R_6thread17LinearCombinationISL_Li1EffLNS1Y_9ScaleType4KindE0ELNS_15FloatRoundStyleE2ESL_EENS_4gemm15EpilogueDefaultEEEEEvvEEEEvNT_6ParamsE)
        /*0008*/ 	.word	0x0000003a


	//----- nvinfo : EIATTR_FRAME_SIZE
	.align		4
.L_12:
        /*000c*/ 	.byte	0x04, 0x11
        /*000e*/ 	.short	(.L_14 - .L_13)
	.align		4
.L_13:
        /*0010*/ 	.word	index@(_ZN7cutlass13device_kernelINS_4conv6kernel13ConvUniversalINS1_16ConvProblemShapeILNS1_8OperatorE0ELi2EEENS1_10collective14CollectiveConvINS1_46MainloopSm90TmaGmmaWarpSpecializedImplicitGemmILS5_0ELi14ELi2EN4cute5tupleIJNSA_1CILi1EEESD_SD_EEENS1_36KernelImplicitTmaWarpSpecializedSm90ELi1EEENSB_IJNSC_ILi64EEESH_NSB_IJNSC_ILi32EEEEEEEEENS_10tfloat32_tESL_NSA_8TiledMMAINSA_8MMA_AtomIJNSA_4SM904GMMA29MMA_64x64x8_F32TF32TF32_SS_TNILNSP_7ScaleInE1ELSR_1EEEEEENSA_6LayoutISE_NSB_IJNSC_ILi0EEESV_SV_EEEEENSB_IJNSA_10UnderscoreESY_SY_EEEEENS7_6detail26Sm90ImplicitGemmTileTraitsINSA_20SM90_TMA_LOAD_IM2COLENSA_14ComposedLayoutINSA_7SwizzleILi3ELi4ELi3EEENSA_18smem_ptr_flag_bitsILi32EEENSU_INSB_IJNSB_IJNSC_ILi8EEES19_EEENSB_IJSI_SD_EEENSB_IJSD_NSC_ILi14EEEEEEEEENSB_IJNSB_IJSI_NSC_ILi256EEEEEENSB_IJSD_SV_EEENSB_IJSV_NSC_ILi2048EEEEEEEEEEEEEvEENS12_INSA_13SM90_TMA_LOADES1M_vEEEENS_8epilogue10collective6detail29Sm90TmaWarpSpecializedAdapterINS1S_15DefaultEpilogueISL_NSB_IJNSB_IJlllEEESD_SV_EEES1X_NS1R_6thread17LinearCombinationISL_Li1EffLNS1Y_9ScaleType4KindE0ELNS_15FloatRoundStyleE2ESL_EENS_4gemm15EpilogueDefaultEEEEEvvEEEEvNT_6ParamsE)
        /*0014*/ 	.word	0x00000000


	//----- nvinfo : EIATTR_MIN_STACK_SIZE
	.align		4
.L_14:
        /*0018*/ 	.byte	0x04, 0x12
        /*001a*/ 	.short	(.L_16 - .L_15)
	.align		4
.L_15:
        /*001c*/ 	.word	index@(_ZN7cutlass13device_kernelINS_4conv6kernel13ConvUniversalINS1_16ConvProblemShapeILNS1_8OperatorE0ELi2EEENS1_10collective14CollectiveConvINS1_46MainloopSm90TmaGmmaWarpSpecializedImplicitGemmILS5_0ELi14ELi2EN4cute5tupleIJNSA_1CILi1EEESD_SD_EEENS1_36KernelImplicitTmaWarpSpecializedSm90ELi1EEENSB_IJNSC_ILi64EEESH_NSB_IJNSC_ILi32EEEEEEEEENS_10tfloat32_tESL_NSA_8TiledMMAINSA_8MMA_AtomIJNSA_4SM904GMMA29MMA_64x64x8_F32TF32TF32_SS_TNILNSP_7ScaleInE1ELSR_1EEEEEENSA_6LayoutISE_NSB_IJNSC_ILi0EEESV_SV_EEEEENSB_IJNSA_10UnderscoreESY_SY_EEEEENS7_6detail26Sm90ImplicitGemmTileTraitsINSA_20SM90_TMA_LOAD_IM2COLENSA_14ComposedLayoutINSA_7SwizzleILi3ELi4ELi3EEENSA_18smem_ptr_flag_bitsILi32EEENSU_INSB_IJNSB_IJNSC_ILi8EEES19_EEENSB_IJSI_SD_EEENSB_IJSD_NSC_ILi14EEEEEEEEENSB_IJNSB_IJSI_NSC_ILi256EEEEEENSB_IJSD_SV_EEENSB_IJSV_NSC_ILi2048EEEEEEEEEEEEEvEENS12_INSA_13SM90_TMA_LOADES1M_vEEEENS_8epilogue10collective6detail29Sm90TmaWarpSpecializedAdapterINS1S_15DefaultEpilogueISL_NSB_IJNSB_IJlllEEESD_SV_EEES1X_NS1R_6thread17LinearCombinationISL_Li1EffLNS1Y_9ScaleType4KindE0ELNS_15FloatRoundStyleE2ESL_EENS_4gemm15EpilogueDefaultEEEEEvvEEEEvNT_6ParamsE)
        /*0020*/ 	.word	0x00000000
.L_16:


//--------------------- .nv.compat                --------------------------
	.section	.nv.compat,"",@"SHT_CUDA_COMPAT_INFO"
	.align	4
        /*0000*/ 	.byte	0x02, 0x09, 0x01, 0x00, 0x02, 0x02, 0x04, 0x00, 0x02, 0x05, 0x05, 0x00, 0x03, 0x07, 0x01, 0x01
        /*0010*/ 	.byte	0x02, 0x03, 0x01, 0x00, 0x02, 0x06, 0x01, 0x00, 0x04, 0x0b, 0x08, 0x00, 0x00, 0x00, 0x00, 0x00
        /*0020*/ 	.byte	0x00, 0x00, 0x00, 0x00


//--------------------- .nv.info._ZN7cutlass13device_kernelINS_4conv6kernel13ConvUniversalINS1_16ConvProblemShapeILNS1_8OperatorE0ELi2EEENS1_10collective14CollectiveConvINS1_46MainloopSm90TmaGmmaWarpSpecializedImplicitGemmILS5_0ELi14ELi2EN4cute5tupleIJNSA_1CILi1EEESD_SD_EEENS1_36KernelImplicitTmaWarpSpecializedSm90ELi1EEENSB_IJNSC_ILi64EEESH_NSB_IJNSC_ILi32EEEEEEEEENS_10tfloat32_tESL_NSA_8TiledMMAINSA_8MMA_AtomIJNSA_4SM904GMMA29MMA_64x64x8_F32TF32TF32_SS_TNILNSP_7ScaleInE1ELSR_1EEEEEENSA_6LayoutISE_NSB_IJNSC_ILi0EEESV_SV_EEEEENSB_IJNSA_10UnderscoreESY_SY_EEEEENS7_6detail26Sm90ImplicitGemmTileTraitsINSA_20SM90_TMA_LOAD_IM2COLENSA_14ComposedLayoutINSA_7SwizzleILi3ELi4ELi3EEENSA_18smem_ptr_flag_bitsILi32EEENSU_INSB_IJNSB_IJNSC_ILi8EEES19_EEENSB_IJSI_SD_EEENSB_IJSD_NSC_ILi14EEEEEEEEENSB_IJNSB_IJSI_NSC_ILi256EEEEEENSB_IJSD_SV_EEENSB_IJSV_NSC_ILi2048EEEEEEEEEEEEEvEENS12_INSA_13SM90_TMA_LOADES1M_vEEEENS_8epilogue10collective6detail29Sm90TmaWarpSpecializedAdapterINS1S_15DefaultEpilogueISL_NSB_IJNSB_IJlllEEESD_SV_EEES1X_NS1R_6thread17LinearCombinationISL_Li1EffLNS1Y_9ScaleType4KindE0ELNS_15FloatRoundStyleE2ESL_EENS_4gemm15EpilogueDefaultEEEEEvvEEEEvNT_6ParamsE --------------------------
	.section	.nv.info._ZN7cutlass13device_kernelINS_4conv6kernel13ConvUniversalINS1_16ConvProblemShapeILNS1_8OperatorE0ELi2EEENS1_10collective14CollectiveConvINS1_46MainloopSm90TmaGmmaWarpSpecializedImplicitGemmILS5_0ELi14ELi2EN4cute5tupleIJNSA_1CILi1EEESD_SD_EEENS1_36KernelImplicitTmaWarpSpecializedSm90ELi1EEENSB_IJNSC_ILi64EEESH_NSB_IJNSC_ILi32EEEEEEEEENS_10tfloat32_tESL_NSA_8TiledMMAINSA_8MMA_AtomIJNSA_4SM904GMMA29MMA_64x64x8_F32TF32TF32_SS_TNILNSP_7ScaleInE1ELSR_1EEEEEENSA_6LayoutISE_NSB_IJNSC_ILi0EEESV_SV_EEEEENSB_IJNSA_10UnderscoreESY_SY_EEEEENS7_6detail26Sm90ImplicitGemmTileTraitsINSA_20SM90_TMA_LOAD_IM2COLENSA_14ComposedLayoutINSA_7SwizzleILi3ELi4ELi3EEENSA_18smem_ptr_flag_bitsILi32EEENSU_INSB_IJNSB_IJNSC_ILi8EEES19_EEENSB_IJSI_SD_EEENSB_IJSD_NSC_ILi14EEEEEEEEENSB_IJNSB_IJSI_NSC_ILi256EEEEEENSB_IJSD_SV_EEENSB_IJSV_NSC_ILi2048EEEEEEEEEEEEEvEENS12_INSA_13SM90_TMA_LOADES1M_vEEEENS_8epilogue10collective6detail29Sm90TmaWarpSpecializedAdapterINS1S_15DefaultEpilogueISL_NSB_IJNSB_IJlllEEESD_SV_EEES1X_NS1R_6thread17LinearCombinationISL_Li1EffLNS1Y_9ScaleType4KindE0ELNS_15FloatRoundStyleE2ESL_EENS_4gemm15EpilogueDefaultEEEEEvvEEEEvNT_6ParamsE,"",@"SHT_CUDA_INFO"
	.sectionflags	@""
	.align	4


	//----- nvinfo : EIATTR_CUDA_API_VERSION
	.align		4
        /*0000*/ 	.byte	0x04, 0x37
        /*0002*/ 	.short	(.L_18 - .L_17)
.L_17:
        /*0004*/ 	.word	0x00000082


	//----- nvinfo : EIATTR_KPARAM_INFO
	.align		4
.L_18:
        /*0008*/ 	.byte	0x04, 0x17
        /*000a*/ 	.short	(.L_20 - .L_19)
.L_19:
        /*000c*/ 	.word	0x00000000
        /*0010*/ 	.short	0x0000
        /*0012*/ 	.short	0x0070
        /*0014*/ 	.byte	0x00, 0xf0, 0x01, 0x0e


	//----- nvinfo : EIATTR_SPARSE_MMA_MASK
	.align		4
.L_20:
        /*0018*/ 	.byte	0x03, 0x50
        /*001a*/ 	.short	0x0000


	//----- nvinfo : EIATTR_MAXREG_COUNT
	.align		4
        /*001c*/ 	.byte	0x03, 0x1b
        /*001e*/ 	.short	0x00ff


	//----- nvinfo : EIATTR_NUM_BARRIERS
	.align		4
        /*0020*/ 	.byte	0x02, 0x4c
        /*0022*/ 	.byte	0x01
	.zero		1


	//----- nvinfo : EIATTR_MERCURY_ISA_VERSION
	.align		4
        /*0024*/ 	.byte	0x03, 0x5f
        /*0026*/ 	.short	0x0101


	//----- nvinfo : EIATTR_COOP_GROUP_MASK_REGIDS
	.align		4
        /*0028*/ 	.byte	0x04, 0x29
        /*002a*/ 	.short	(.L_22 - .L_21)


	//   ....[0]....
.L_21:
        /*002c*/ 	.word	0xffffffff


	//   ....[1]....
        /*0030*/ 	.word	0xffffffff


	//   ....[2]....
        /*0034*/ 	.word	0xffffffff


	//----- nvinfo : EIATTR_COOP_GROUP_INSTR_OFFSETS
	.align		4
.L_22:
        /*0038*/ 	.byte	0x04, 0x28
        /*003a*/ 	.short	(.L_24 - .L_23)


	//   ....[0]....
.L_23:
        /*003c*/ 	.word	0x00000060


	//   ....[1]....
        /*0040*/ 	.word	0x00000070


	//   ....[2]....
        /*0044*/ 	.word	0x00000130


	//----- nvinfo : EIATTR_MBARRIER_INSTR_OFFSETS
	.align		4
.L_24:
        /*0048*/ 	.byte	0x04, 0x39
        /*004a*/ 	.short	(.L_26 - .L_25)


	//   ....[0]....
.L_25:
        /*004c*/ 	.word	0x00000270
        /*0050*/ 	.word	0x000000ff
        /*0054*/ 	.word	0x00038000
        /*0058*/ 	.short	0x0100
        /*005a*/ 	.byte	0x08
	.zero		1


	//   ....[1]....
        /*005c*/ 	.word	0x00000280
        /*0060*/ 	.word	0x000000ff
        /*0064*/ 	.word	0x00038070
        /*0068*/ 	.short	0x0100
        /*006a*/ 	.byte	0x08
	.zero		1


	//   ....[2]....
        /*006c*/ 	.word	0x00000290
        /*0070*/ 	.word	0x000000ff
        /*0074*/ 	.word	0x00038008
        /*0078*/ 	.short	0x0100
        /*007a*/ 	.byte	0x08
	.zero		1


	//   ....[3]....
        /*007c*/ 	.word	0x000002a0
        /*0080*/ 	.word	0x000000ff
        /*0084*/ 	.word	0x00038078
        /*0088*/ 	.short	0x0100
        /*008a*/ 	.byte	0x08
	.zero		1


	//   ....[4]....
        /*008c*/ 	.word	0x000002b0
        /*0090*/ 	.word	0x000000ff
        /*0094*/ 	.word	0x00038010
        /*0098*/ 	.short	0x0100
        /*009a*/ 	.byte	0x08
	.zero		1


	//   ....[5]....
        /*009c*/ 	.word	0x000002c0
        /*00a0*/ 	.word	0x000000ff
        /*00a4*/ 	.word	0x00038080
        /*00a8*/ 	.short	0x0100
        /*00aa*/ 	.byte	0x08
	.zero		1


	//   ....[6]....
        /*00ac*/ 	.word	0x000002d0
        /*00b0*/ 	.word	0x000000ff
        /*00b4*/ 	.word	0x00038018
        /*00b8*/ 	.short	0x0100
        /*00ba*/ 	.byte	0x08
	.zero		1


	//   ....[7]....
        /*00bc*/ 	.word	0x000002e0
        /*00c0*/ 	.word	0x000000ff
        /*00c4*/ 	.word	0x00038088
        /*00c8*/ 	.short	0x0100
        /*00ca*/ 	.byte	0x08
	.zero		1


	//   ....[8]....
        /*00cc*/ 	.word	0x000002f0
        /*00d0*/ 	.word	0x000000ff
        /*00d4*/ 	.word	0x00038020
        /*00d8*/ 	.short	0x0100
        /*00da*/ 	.byte	0x08
	.zero		1


	//   ....[9]....
        /*00dc*/ 	.word	0x00000300
        /*00e0*/ 	.word	0x000000ff
        /*00e4*/ 	.word	0x00038090
        /*00e8*/ 	.short	0x0100
        /*00ea*/ 	.byte	0x08
	.zero		1


	//   ....[10]....
        /*00ec*/ 	.word	0x00000310
        /*00f0*/ 	.word	0x000000ff
        /*00f4*/ 	.word	0x00038028
        /*00f8*/ 	.short	0x0100
        /*00fa*/ 	.byte	0x08
	.zero		1


	//   ....[11]....
        /*00fc*/ 	.word	0x00000320
        /*0100*/ 	.word	0x000000ff
        /*0104*/ 	.word	0x00038098
        /*0108*/ 	.short	0x0100
        /*010a*/ 	.byte	0x08
	.zero		1


	//   ....[12]....
        /*010c*/ 	.word	0x00000330
        /*0110*/ 	.word	0x000000ff
        /*0114*/ 	.word	0x00038030
        /*0118*/ 	.short	0x0100
        /*011a*/ 	.byte	0x08
	.zero		1


	//   ....[13]....
        /*011c*/ 	.word	0x00000340
        /*0120*/ 	.word	0x000000ff
        /*0124*/ 	.word	0x000380a0
        /*0128*/ 	.short	0x0100
        /*012a*/ 	.byte	0x08
	.zero		1


	//   ....[14]....
        /*012c*/ 	.word	0x00000350
        /*0130*/ 	.word	0x000000ff
        /*0134*/ 	.word	0x00038038
        /*0138*/ 	.short	0x0100
        /*013a*/ 	.byte	0x08
	.zero		1


	//   ....[15]....
        /*013c*/ 	.word	0x00000360
        /*0140*/ 	.word	0x000000ff
        /*0144*/ 	.word	0x000380a8
        /*0148*/ 	.short	0x0100
        /*014a*/ 	.byte	0x08
	.zero		1


	//   ....[16]....
        /*014c*/ 	.word	0x00000370
        /*0150*/ 	.word	0x000000ff
        /*0154*/ 	.word	0x00038040
        /*0158*/ 	.short	0x0100
        /*015a*/ 	.byte	0x08
	.zero		1


	//   ....[17]....
        /*015c*/ 	.word	0x00000380
        /*0160*/ 	.word	0x000000ff
        /*0164*/ 	.word	0x000380b0
        /*0168*/ 	.short	0x0100
        /*016a*/ 	.byte	0x08
	.zero		1


	//   ....[18]....
        /*016c*/ 	.word	0x00000390
        /*0170*/ 	.word	0x000000ff
        /*0174*/ 	.word	0x00038048
        /*0178*/ 	.short	0x0100
        /*017a*/ 	.byte	0x08
	.zero		1


	//   ....[19]....
        /*017c*/ 	.word	0x000003a0
        /*0180*/ 	.word	0x000000ff
        /*0184*/ 	.word	0x000380b8
        /*0188*/ 	.short	0x0100
        /*018a*/ 	.byte	0x08
	.zero		1


	//   ....[20]....
        /*018c*/ 	.word	0x000003b0
        /*0190*/ 	.word	0x000000ff
        /*0194*/ 	.word	0x00038050
        /*0198*/ 	.short	0x0100
        /*019a*/ 	.byte	0x08
	.zero		1


	//   ....[21]....
        /*019c*/ 	.word	0x000003c0
        /*01a0*/ 	.word	0x000000ff
        /*01a4*/ 	.word	0x000380c0
        /*01a8*/ 	.short	0x0100
        /*01aa*/ 	.byte	0x08
	.zero		1


	//   ....[22]....
        /*01ac*/ 	.word	0x000003d0
        /*01b0*/ 	.word	0x000000ff
        /*01b4*/ 	.word	0x00038058
        /*01b8*/ 	.short	0x0100
        /*01ba*/ 	.byte	0x08
	.zero		1


	//   ....[23]....
        /*01bc*/ 	.word	0x000003e0
        /*01c0*/ 	.word	0x000000ff
        /*01c4*/ 	.word	0x000380c8
        /*01c8*/ 	.short	0x0100
        /*01ca*/ 	.byte	0x08
	.zero		1


	//   ....[24]....
        /*01cc*/ 	.word	0x000003f0
        /*01d0*/ 	.word	0x000000ff
        /*01d4*/ 	.word	0x00038060
        /*01d8*/ 	.short	0x0100
        /*01da*/ 	.byte	0x08
	.zero		1


	//   ....[25]....
        /*01dc*/ 	.word	0x00000400
        /*01e0*/ 	.word	0x000000ff
        /*01e4*/ 	.word	0x000380d0
        /*01e8*/ 	.short	0x0100
        /*01ea*/ 	.byte	0x08
	.zero		1


	//   ....[26]....
        /*01ec*/ 	.word	0x00000410
        /*01f0*/ 	.word	0x000000ff
        /*01f4*/ 	.word	0x00038068
        /*01f8*/ 	.short	0x0100
        /*01fa*/ 	.byte	0x08
	.zero		1


	//   ....[27]....
        /*01fc*/ 	.word	0x00000420
        /*0200*/ 	.word	0x000000ff
        /*0204*/ 	.word	0x000380d8
        /*0208*/ 	.short	0x0100
        /*020a*/ 	.byte	0x08
	.zero		1


	//   ....[28]....
        /*020c*/ 	.word	0x000009d0
        /*0210*/ 	.word	0x00000006
        /*0214*/ 	.word	0x00038000
        /*0218*/ 	.short	0x010a
        /*021a*/ 	.byte	0x3f
	.zero		1


	//   ....[29]....
        /*021c*/ 	.word	0x00000d70
        /*0220*/ 	.word	0x00000008
        /*0224*/ 	.word	0x00038000
        /*0228*/ 	.short	0x010a
        /*022a*/ 	.byte	0x3f
	.zero		1


	//   ....[30]....
        /*022c*/ 	.word	0x00000f90
        /*0230*/ 	.word	0x000000ff
        /*0234*/ 	.word	0x00000000
        /*0238*/ 	.short	0x0101
        /*023a*/ 	.byte	0x06
	.zero		1


	//   ....[31]....
        /*023c*/ 	.word	0x000011a0
        /*0240*/ 	.word	0x00000006
        /*0244*/ 	.word	0x00000000
        /*0248*/ 	.short	0x0101
        /*024a*/ 	.byte	0x3f
	.zero		1


	//   ....[32]....
        /*024c*/ 	.word	0x00003bf0
        /*0250*/ 	.word	0x0000000c
        /*0254*/ 	.word	0x00038070
        /*0258*/ 	.short	0x010a
        /*025a*/ 	.byte	0x3f
	.zero		1


	//   ....[33]....
        /*025c*/ 	.word	0x000042c0
        /*0260*/ 	.word	0x00000002
        /*0264*/ 	.word	0x00000000
        /*0268*/ 	.short	0x010a
        /*026a*/ 	.byte	0x3f
	.zero		1


	//   ....[34]....
        /*026c*/ 	.word	0x00004370
        /*0270*/ 	.word	0x00000002
        /*0274*/ 	.word	0x00000000
        /*0278*/ 	.short	0x010a
        /*027a*/ 	.byte	0x3f
	.zero		1


	//   ....[35]....
        /*027c*/ 	.word	0x00004420
        /*0280*/ 	.word	0x00000002
        /*0284*/ 	.word	0x00000000
        /*0288*/ 	.short	0x010a
        /*028a*/ 	.byte	0x3f
	.zero		1


	//   ....[36]....
        /*028c*/ 	.word	0x000044d0
        /*0290*/ 	.word	0x00000002
        /*0294*/ 	.word	0x00000000
        /*0298*/ 	.short	0x010a
        /*029a*/ 	.byte	0x3f
	.zero		1


	//   ....[37]....
        /*029c*/ 	.word	0x00004580
        /*02a0*/ 	.word	0x00000002
        /*02a4*/ 	.word	0x00000000
        /*02a8*/ 	.short	0x010a
        /*02aa*/ 	.byte	0x3f
	.zero		1


	//   ....[38]....
        /*02ac*/ 	.word	0x00004630
        /*02b0*/ 	.word	0x00000002
        /*02b4*/ 	.word	0x00000000
        /*02b8*/ 	.short	0x010a
        /*02ba*/ 	.byte	0x3f
	.zero		1


	//   ....[39]....
        /*02bc*/ 	.word	0x000046e0
        /*02c0*/ 	.word	0x00000002
        /*02c4*/ 	.word	0x00000000
        /*02c8*/ 	.short	0x010a
        /*02ca*/ 	.byte	0x3f
	.zero		1


	//   ....[40]....
        /*02cc*/ 	.word	0x00004790
        /*02d0*/ 	.word	0x00000002
        /*02d4*/ 	.word	0x00000000
        /*02d8*/ 	.short	0x010a
        /*02da*/ 	.byte	0x3f
	.zero		1


	//   ....[41]....
        /*02dc*/ 	.word	0x00004840
        /*02e0*/ 	.word	0x00000002
        /*02e4*/ 	.word	0x00000000
        /*02e8*/ 	.short	0x010a
        /*02ea*/ 	.byte	0x3f
	.zero		1


	//   ....[42]....
        /*02ec*/ 	.word	0x000048f0
        /*02f0*/ 	.word	0x00000002
        /*02f4*/ 	.word	0x00000000
        /*02f8*/ 	.short	0x010a
        /*02fa*/ 	.byte	0x3f
	.zero		1


	//   ....[43]....
        /*02fc*/ 	.word	0x000049a0
        /*0300*/ 	.word	0x00000002
        /*0304*/ 	.word	0x00000000
        /*0308*/ 	.short	0x010a
        /*030a*/ 	.byte	0x3f
	.zero		1


	//   ....[44]....
        /*030c*/ 	.word	0x00004a50
        /*0310*/ 	.word	0x00000002
        /*0314*/ 	.word	0x00000000
        /*0318*/ 	.short	0x010a
        /*031a*/ 	.byte	0x3f
	.zero		1


	//   ....[45]....
        /*031c*/ 	.word	0x00004b00
        /*0320*/ 	.word	0x00000002
        /*0324*/ 	.word	0x00000000
        /*0328*/ 	.short	0x010a
        /*032a*/ 	.byte	0x3f
	.zero		1


	//   ....[46]....
        /*032c*/ 	.word	0x00004bb0
        /*0330*/ 	.word	0x00000003
        /*0334*/ 	.word	0x00000000
        /*0338*/ 	.short	0x010a
        /*033a*/ 	.byte	0x3f
	.zero		1


	//----- nvinfo : EIATTR_NUM_MBARRIERS
	.align		4
.L_26:
        /*033c*/ 	.byte	0x03, 0x38
        /*033e*/ 	.short	0x001c


	//----- nvinfo : EIATTR_EXIT_INSTR_OFFSETS
	.align		4
        /*0340*/ 	.byte	0x04, 0x1c
        /*0342*/ 	.short	(.L_28 - .L_27)


	//   ....[0]....
.L_27:
        /*0344*/ 	.word	0x00000800


	//   ....[1]....
        /*0348*/ 	.word	0x000012f0


	//   ....[2]....
        /*034c*/ 	.word	0x00002df0


	//   ....[3]....
        /*0350*/ 	.word	0x00002e20


	//   ....[4]....
        /*0354*/ 	.word	0x00003990


	//   ....[5]....
        /*0358*/ 	.word	0x000039c0


	//   ....[6]....
        /*035c*/ 	.word	0x000039e0


	//   ....[7]....
        /*0360*/ 	.word	0x000041d0


	//   ....[8]....
        /*0364*/ 	.word	0x00004be0


	//----- nvinfo : EIATTR_MAX_THREADS
	.align		4
.L_28:
        /*0368*/ 	.byte	0x04, 0x05
        /*036a*/ 	.short	(.L_30 - .L_29)
.L_29:
        /*036c*/ 	.word	0x00000100
        /*0370*/ 	.word	0x00000001
        /*0374*/ 	.word	0x00000001


	//----- nvinfo : EIATTR_CRS_STACK_SIZE
	.align		4
.L_30:
        /*0378*/ 	.byte	0x04, 0x1e
        /*037a*/ 	.short	(.L_32 - .L_31)
.L_31:
        /*037c*/ 	.word	0x00000000


	//----- nvinfo : EIATTR_CBANK_PARAM_SIZE
	.align		4
.L_32:
        /*0380*/ 	.byte	0x03, 0x19
        /*0382*/ 	.short	0x03f0


	//----- nvinfo : EIATTR_PARAM_CBANK
	.align		4
        /*0384*/ 	.byte	0x04, 0x0a
        /*0386*/ 	.short	(.L_34 - .L_33)
	.align		4
.L_33:
        /*0388*/ 	.word	index@(.nv.constant0._ZN7cutlass13device_kernelINS_4conv6kernel13ConvUniversalINS1_16ConvProblemShapeILNS1_8OperatorE0ELi2EEENS1_10collective14CollectiveConvINS1_46MainloopSm90TmaGmmaWarpSpecializedImplicitGemmILS5_0ELi14ELi2EN4cute5tupleIJNSA_1CILi1EEESD_SD_EEENS1_36KernelImplicitTmaWarpSpecializedSm90ELi1EEENSB_IJNSC_ILi64EEESH_NSB_IJNSC_ILi32EEEEEEEEENS_10tfloat32_tESL_NSA_8TiledMMAINSA_8MMA_AtomIJNSA_4SM904GMMA29MMA_64x64x8_F32TF32TF32_SS_TNILNSP_7ScaleInE1ELSR_1EEEEEENSA_6LayoutISE_NSB_IJNSC_ILi0EEESV_SV_EEEEENSB_IJNSA_10UnderscoreESY_SY_EEEEENS7_6detail26Sm90ImplicitGemmTileTraitsINSA_20SM90_TMA_LOAD_IM2COLENSA_14ComposedLayoutINSA_7SwizzleILi3ELi4ELi3EEENSA_18smem_ptr_flag_bitsILi32EEENSU_INSB_IJNSB_IJNSC_ILi8EEES19_EEENSB_IJSI_SD_EEENSB_IJSD_NSC_ILi14EEEEEEEEENSB_IJNSB_IJSI_NSC_ILi256EEEEEENSB_IJSD_SV_EEENSB_IJSV_NSC_ILi2048EEEEEEEEEEEEEvEENS12_INSA_13SM90_TMA_LOADES1M_vEEEENS_8epilogue10collective6detail29Sm90TmaWarpSpecializedAdapterINS1S_15DefaultEpilogueISL_NSB_IJNSB_IJlllEEESD_SV_EEES1X_NS1R_6thread17LinearCombinationISL_Li1EffLNS1Y_9ScaleType4KindE0ELNS_15FloatRoundStyleE2ESL_EENS_4gemm15EpilogueDefaultEEEEEvvEEEEvNT_6ParamsE)
        /*038c*/ 	.short	0x0210
        /*038e*/ 	.short	0x03f0


	//----- nvinfo : EIATTR_SW_WAR
	.align		4
.L_34:
        /*0390*/ 	.byte	0x04, 0x36
        /*0392*/ 	.short	(.L_36 - .L_35)
.L_35:
        /*0394*/ 	.word	0x00000008
.L_36:


//--------------------- .nv.callgraph             --------------------------
	.section	.nv.callgraph,"",@"SHT_CUDA_CALLGRAPH"
	.align	4
	.sectionentsize	8
	.align		4
        /*0000*/ 	.word	0x00000000
	.align		4
        /*0004*/ 	.word	0xffffffff
	.align		4
        /*0008*/ 	.word	0x00000000
	.align		4
        /*000c*/ 	.word	0xfffffffe
	.align		4
        /*0010*/ 	.word	0x00000000
	.align		4
        /*0014*/ 	.word	0xfffffffd
	.align		4
        /*0018*/ 	.word	0x00000000
	.align		4
        /*001c*/ 	.word	0xfffffffc


//--------------------- .nv.constant4             --------------------------
	.section	.nv.constant4,"a",@progbits
	.align	8
	.align		8
.nv.constant4:
        /*0000*/ 	.dword	_ZN39_INTERNAL_01bd1825_4_k_cu_d87bc370_26094cuda3std3__45__cpo5beginE
	.align		8
        /*0008*/ 	.dword	_ZN39_INTERNAL_01bd1825_4_k_cu_d87bc370_26094cuda3std3__45__cpo3endE
	.align		8
        /*0010*/ 	.dword	_ZN39_INTERNAL_01bd1825_4_k_cu_d87bc370_26094cuda3std3__45__cpo6cbeginE
	.align		8
        /*0018*/ 	.dword	_ZN39_INTERNAL_01bd1825_4_k_cu_d87bc370_26094cuda3std3__45__cpo4cendE
	.align		8
        /*0020*/ 	.dword	_ZN39_INTERNAL_01bd1825_4_k_cu_d87bc370_26094cuda3std3__441_GLOBAL__N__01bd1825_4_k_cu_d87bc370_26096ignoreE
	.align		8
        /*0028*/ 	.dword	_ZN39_INTERNAL_01bd1825_4_k_cu_d87bc370_26094cuda3std3__419piecewise_constructE
	.align		8
        /*0030*/ 	.dword	_ZN39_INTERNAL_01bd1825_4_k_cu_d87bc370_26094cuda3std3__48in_placeE
	.align		8
        /*0038*/ 	.dword	_ZN39_INTERNAL_01bd1825_4_k_cu_d87bc370_26094cuda3std6ranges3__45__cpo4swapE
	.align		8
        /*0040*/ 	.dword	_ZN39_INTERNAL_01bd1825_4_k_cu_d87bc370_26094cuda3std6ranges3__45__cpo9iter_moveE
	.align		8
        /*0048*/ 	.dword	_ZN39_INTERNAL_01bd1825_4_k_cu_d87bc370_26094cute7productE
	.align		8
        /*0050*/ 	.dword	_ZN39_INTERNAL_01bd1825_4_k_cu_d87bc370_26094cute1_E


//--------------------- .text._ZN7cutlass13device_kernelINS_4conv6kernel13ConvUniversalINS1_16ConvProblemShapeILNS1_8OperatorE0ELi2EEENS1_10collective14CollectiveConvINS1_46MainloopSm90TmaGmmaWarpSpecializedImplicitGemmILS5_0ELi14ELi2EN4cute5tupleIJNSA_1CILi1EEESD_SD_EEENS1_36KernelImplicitTmaWarpSpecializedSm90ELi1EEENSB_IJNSC_ILi64EEESH_NSB_IJNSC_ILi32EEEEEEEEENS_10tfloat32_tESL_NSA_8TiledMMAINSA_8MMA_AtomIJNSA_4SM904GMMA29MMA_64x64x8_F32TF32TF32_SS_TNILNSP_7ScaleInE1ELSR_1EEEEEENSA_6LayoutISE_NSB_IJNSC_ILi0EEESV_SV_EEEEENSB_IJNSA_10UnderscoreESY_SY_EEEEENS7_6detail26Sm90ImplicitGemmTileTraitsINSA_20SM90_TMA_LOAD_IM2COLENSA_14ComposedLayoutINSA_7SwizzleILi3ELi4ELi3EEENSA_18smem_ptr_flag_bitsILi32EEENSU_INSB_IJNSB_IJNSC_ILi8EEES19_EEENSB_IJSI_SD_EEENSB_IJSD_NSC_ILi14EEEEEEEEENSB_IJNSB_IJSI_NSC_ILi256EEEEEENSB_IJSD_SV_EEENSB_IJSV_NSC_ILi2048EEEEEEEEEEEEEvEENS12_INSA_13SM90_TMA_LOADES1M_vEEEENS_8epilogue10collective6detail29Sm90TmaWarpSpecializedAdapterINS1S_15DefaultEpilogueISL_NSB_IJNSB_IJlllEEESD_SV_EEES1X_NS1R_6thread17LinearCombinationISL_Li1EffLNS1Y_9ScaleType4KindE0ELNS_15FloatRoundStyleE2ESL_EENS_4gemm15EpilogueDefaultEEEEEvvEEEEvNT_6ParamsE --------------------------
	.section	.text._ZN7cutlass13device_kernelINS_4conv6kernel13ConvUniversalINS1_16ConvProblemShapeILNS1_8OperatorE0ELi2EEENS1_10collective14CollectiveConvINS1_46MainloopSm90TmaGmmaWarpSpecializedImplicitGemmILS5_0ELi14ELi2EN4cute5tupleIJNSA_1CILi1EEESD_SD_EEENS1_36KernelImplicitTmaWarpSpecializedSm90ELi1EEENSB_IJNSC_ILi64EEESH_NSB_IJNSC_ILi32EEEEEEEEENS_10tfloat32_tESL_NSA_8TiledMMAINSA_8MMA_AtomIJNSA_4SM904GMMA29MMA_64x64x8_F32TF32TF32_SS_TNILNSP_7ScaleInE1ELSR_1EEEEEENSA_6LayoutISE_NSB_IJNSC_ILi0EEESV_SV_EEEEENSB_IJNSA_10UnderscoreESY_SY_EEEEENS7_6detail26Sm90ImplicitGemmTileTraitsINSA_20SM90_TMA_LOAD_IM2COLENSA_14ComposedLayoutINSA_7SwizzleILi3ELi4ELi3EEENSA_18smem_ptr_flag_bitsILi32EEENSU_INSB_IJNSB_IJNSC_ILi8EEES19_EEENSB_IJSI_SD_EEENSB_IJSD_NSC_ILi14EEEEEEEEENSB_IJNSB_IJSI_NSC_ILi256EEEEEENSB_IJSD_SV_EEENSB_IJSV_NSC_ILi2048EEEEEEEEEEEEEvEENS12_INSA_13SM90_TMA_LOADES1M_vEEEENS_8epilogue10collective6detail29Sm90TmaWarpSpecializedAdapterINS1S_15DefaultEpilogueISL_NSB_IJNSB_IJlllEEESD_SV_EEES1X_NS1R_6thread17LinearCombinationISL_Li1EffLNS1Y_9ScaleType4KindE0ELNS_15FloatRoundStyleE2ESL_EENS_4gemm15EpilogueDefaultEEEEEvvEEEEvNT_6ParamsE,"ax",@progbits
	.align	128
.text._ZN7cutlass13device_kernelINS_4conv6kernel13ConvUniversalINS1_16ConvProblemShapeILNS1_8OperatorE0ELi2EEENS1_10collective14CollectiveConvINS1_46MainloopSm90TmaGmmaWarpSpecializedImplicitGemmILS5_0ELi14ELi2EN4cute5tupleIJNSA_1CILi1EEESD_SD_EEENS1_36KernelImplicitTmaWarpSpecializedSm90ELi1EEENSB_IJNSC_ILi64EEESH_NSB_IJNSC_ILi32EEEEEEEEENS_10tfloat32_tESL_NSA_8TiledMMAINSA_8MMA_AtomIJNSA_4SM904GMMA29MMA_64x64x8_F32TF32TF32_SS_TNILNSP_7ScaleInE1ELSR_1EEEEEENSA_6LayoutISE_NSB_IJNSC_ILi0EEESV_SV_EEEEENSB_IJNSA_10UnderscoreESY_SY_EEEEENS7_6detail26Sm90ImplicitGemmTileTraitsINSA_20SM90_TMA_LOAD_IM2COLENSA_14ComposedLayoutINSA_7SwizzleILi3ELi4ELi3EEENSA_18smem_ptr_flag_bitsILi32EEENSU_INSB_IJNSB_IJNSC_ILi8EEES19_EEENSB_IJSI_SD_EEENSB_IJSD_NSC_ILi14EEEEEEEEENSB_IJNSB_IJSI_NSC_ILi256EEEEEENSB_IJSD_SV_EEENSB_IJSV_NSC_ILi2048EEEEEEEEEEEEEvEENS12_INSA_13SM90_TMA_LOADES1M_vEEEENS_8epilogue10collective6detail29Sm90TmaWarpSpecializedAdapterINS1S_15DefaultEpilogueISL_NSB_IJNSB_IJlllEEESD_SV_EEES1X_NS1R_6thread17LinearCombinationISL_Li1EffLNS1Y_9ScaleType4KindE0ELNS_15FloatRoundStyleE2ESL_EENS_4gemm15EpilogueDefaultEEEEEvvEEEEvNT_6ParamsE:
        .type           _ZN7cutlass13device_kernelINS_4conv6kernel13ConvUniversalINS1_16ConvProblemShapeILNS1_8OperatorE0ELi2EEENS1_10collective14CollectiveConvINS1_46MainloopSm90TmaGmmaWarpSpecializedImplicitGemmILS5_0ELi14ELi2EN4cute5tupleIJNSA_1CILi1EEESD_SD_EEENS1_36KernelImplicitTmaWarpSpecializedSm90ELi1EEENSB_IJNSC_ILi64EEESH_NSB_IJNSC_ILi32EEEEEEEEENS_10tfloat32_tESL_NSA_8TiledMMAINSA_8MMA_AtomIJNSA_4SM904GMMA29MMA_64x64x8_F32TF32TF32_SS_TNILNSP_7ScaleInE1ELSR_1EEEEEENSA_6LayoutISE_NSB_IJNSC_ILi0EEESV_SV_EEEEENSB_IJNSA_10UnderscoreESY_SY_EEEEENS7_6detail26Sm90ImplicitGemmTileTraitsINSA_20SM90_TMA_LOAD_IM2COLENSA_14ComposedLayoutINSA_7SwizzleILi3ELi4ELi3EEENSA_18smem_ptr_flag_bitsILi32EEENSU_INSB_IJNSB_IJNSC_ILi8EEES19_EEENSB_IJSI_SD_EEENSB_IJSD_NSC_ILi14EEEEEEEEENSB_IJNSB_IJSI_NSC_ILi256EEEEEENSB_IJSD_SV_EEENSB_IJSV_NSC_ILi2048EEEEEEEEEEEEEvEENS12_INSA_13SM90_TMA_LOADES1M_vEEEENS_8epilogue10collective6detail29Sm90TmaWarpSpecializedAdapterINS1S_15DefaultEpilogueISL_NSB_IJNSB_IJlllEEESD_SV_EEES1X_NS1R_6thread17LinearCombinationISL_Li1EffLNS1Y_9ScaleType4KindE0ELNS_15FloatRoundStyleE2ESL_EENS_4gemm15EpilogueDefaultEEEEEvvEEEEvNT_6ParamsE,@function
        .size           _ZN7cutlass13device_kernelINS_4conv6kernel13ConvUniversalINS1_16ConvProblemShapeILNS1_8OperatorE0ELi2EEENS1_10collective14CollectiveConvINS1_46MainloopSm90TmaGmmaWarpSpecializedImplicitGemmILS5_0ELi14ELi2EN4cute5tupleIJNSA_1CILi1EEESD_SD_EEENS1_36KernelImplicitTmaWarpSpecializedSm90ELi1EEENSB_IJNSC_ILi64EEESH_NSB_IJNSC_ILi32EEEEEEEEENS_10tfloat32_tESL_NSA_8TiledMMAINSA_8MMA_AtomIJNSA_4SM904GMMA29MMA_64x64x8_F32TF32TF32_SS_TNILNSP_7ScaleInE1ELSR_1EEEEEENSA_6LayoutISE_NSB_IJNSC_ILi0EEESV_SV_EEEEENSB_IJNSA_10UnderscoreESY_SY_EEEEENS7_6detail26Sm90ImplicitGemmTileTraitsINSA_20SM90_TMA_LOAD_IM2COLENSA_14ComposedLayoutINSA_7SwizzleILi3ELi4ELi3EEENSA_18smem_ptr_flag_bitsILi32EEENSU_INSB_IJNSB_IJNSC_ILi8EEES19_EEENSB_IJSI_SD_EEENSB_IJSD_NSC_ILi14EEEEEEEEENSB_IJNSB_IJSI_NSC_ILi256EEEEEENSB_IJSD_SV_EEENSB_IJSV_NSC_ILi2048EEEEEEEEEEEEEvEENS12_INSA_13SM90_TMA_LOADES1M_vEEEENS_8epilogue10collective6detail29Sm90TmaWarpSpecializedAdapterINS1S_15DefaultEpilogueISL_NSB_IJNSB_IJlllEEESD_SV_EEES1X_NS1R_6thread17LinearCombinationISL_Li1EffLNS1Y_9ScaleType4KindE0ELNS_15FloatRoundStyleE2ESL_EENS_4gemm15EpilogueDefaultEEEEEvvEEEEvNT_6ParamsE,(.L_x_106 - _ZN7cutlass13device_kernelINS_4conv6kernel13ConvUniversalINS1_16ConvProblemShapeILNS1_8OperatorE0ELi2EEENS1_10collective14CollectiveConvINS1_46MainloopSm90TmaGmmaWarpSpecializedImplicitGemmILS5_0ELi14ELi2EN4cute5tupleIJNSA_1CILi1EEESD_SD_EEENS1_36KernelImplicitTmaWarpSpecializedSm90ELi1EEENSB_IJNSC_ILi64EEESH_NSB_IJNSC_ILi32EEEEEEEEENS_10tfloat32_tESL_NSA_8TiledMMAINSA_8MMA_AtomIJNSA_4SM904GMMA29MMA_64x64x8_F32TF32TF32_SS_TNILNSP_7ScaleInE1ELSR_1EEEEEENSA_6LayoutISE_NSB_IJNSC_ILi0EEESV_SV_EEEEENSB_IJNSA_10UnderscoreESY_SY_EEEEENS7_6detail26Sm90ImplicitGemmTileTraitsINSA_20SM90_TMA_LOAD_IM2COLENSA_14ComposedLayoutINSA_7SwizzleILi3ELi4ELi3EEENSA_18smem_ptr_flag_bitsILi32EEENSU_INSB_IJNSB_IJNSC_ILi8EEES19_EEENSB_IJSI_SD_EEENSB_IJSD_NSC_ILi14EEEEEEEEENSB_IJNSB_IJSI_NSC_ILi256EEEEEENSB_IJSD_SV_EEENSB_IJSV_NSC_ILi2048EEEEEEEEEEEEEvEENS12_INSA_13SM90_TMA_LOADES1M_vEEEENS_8epilogue10collective6detail29Sm90TmaWarpSpecializedAdapterINS1S_15DefaultEpilogueISL_NSB_IJNSB_IJlllEEESD_SV_EEES1X_NS1R_6thread17LinearCombinationISL_Li1EffLNS1Y_9ScaleType4KindE0ELNS_15FloatRoundStyleE2ESL_EENS_4gemm15EpilogueDefaultEEEEEvvEEEEvNT_6ParamsE)
        .other          _ZN7cutlass13device_kernelINS_4conv6kernel13ConvUniversalINS1_16ConvProblemShapeILNS1_8OperatorE0ELi2EEENS1_10collective14CollectiveConvINS1_46MainloopSm90TmaGmmaWarpSpecializedImplicitGemmILS5_0ELi14ELi2EN4cute5tupleIJNSA_1CILi1EEESD_SD_EEENS1_36KernelImplicitTmaWarpSpecializedSm90ELi1EEENSB_IJNSC_ILi64EEESH_NSB_IJNSC_ILi32EEEEEEEEENS_10tfloat32_tESL_NSA_8TiledMMAINSA_8MMA_AtomIJNSA_4SM904GMMA29MMA_64x64x8_F32TF32TF32_SS_TNILNSP_7ScaleInE1ELSR_1EEEEEENSA_6LayoutISE_NSB_IJNSC_ILi0EEESV_SV_EEEEENSB_IJNSA_10UnderscoreESY_SY_EEEEENS7_6detail26Sm90ImplicitGemmTileTraitsINSA_20SM90_TMA_LOAD_IM2COLENSA_14ComposedLayoutINSA_7SwizzleILi3ELi4ELi3EEENSA_18smem_ptr_flag_bitsILi32EEENSU_INSB_IJNSB_IJNSC_ILi8EEES19_EEENSB_IJSI_SD_EEENSB_IJSD_NSC_ILi14EEEEEEEEENSB_IJNSB_IJSI_NSC_ILi256EEEEEENSB_IJSD_SV_EEENSB_IJSV_NSC_ILi2048EEEEEEEEEEEEEvEENS12_INSA_13SM90_TMA_LOADES1M_vEEEENS_8epilogue10collective6detail29Sm90TmaWarpSpecializedAdapterINS1S_15DefaultEpilogueISL_NSB_IJNSB_IJlllEEESD_SV_EEES1X_NS1R_6thread17LinearCombinationISL_Li1EffLNS1Y_9ScaleType4KindE0ELNS_15FloatRoundStyleE2ESL_EENS_4gemm15EpilogueDefaultEEEEEvvEEEEvNT_6ParamsE,@"STO_CUDA_ENTRY STV_DEFAULT"
_ZN7cutlass13device_kernelINS_4conv6kernel13ConvUniversalINS1_16ConvProblemShapeILNS1_8OperatorE0ELi2EEENS1_10collective14CollectiveConvINS1_46MainloopSm90TmaGmmaWarpSpecializedImplicitGemmILS5_0ELi14ELi2EN4cute5tupleIJNSA_1CILi1EEESD_SD_EEENS1_36KernelImplicitTmaWarpSpecializedSm90ELi1EEENSB_IJNSC_ILi64EEESH_NSB_IJNSC_ILi32EEEEEEEEENS_10tfloat32_tESL_NSA_8TiledMMAINSA_8MMA_AtomIJNSA_4SM904GMMA29MMA_64x64x8_F32TF32TF32_SS_TNILNSP_7ScaleInE1ELSR_1EEEEEENSA_6LayoutISE_NSB_IJNSC_ILi0EEESV_SV_EEEEENSB_IJNSA_10UnderscoreESY_SY_EEEEENS7_6detail26Sm90ImplicitGemmTileTraitsINSA_20SM90_TMA_LOAD_IM2COLENSA_14ComposedLayoutINSA_7SwizzleILi3ELi4ELi3EEENSA_18smem_ptr_flag_bitsILi32EEENSU_INSB_IJNSB_IJNSC_ILi8EEES19_EEENSB_IJSI_SD_EEENSB_IJSD_NSC_ILi14EEEEEEEEENSB_IJNSB_IJSI_NSC_ILi256EEEEEENSB_IJSD_SV_EEENSB_IJSV_NSC_ILi2048EEEEEEEEEEEEEvEENS12_INSA_13SM90_TMA_LOADES1M_vEEEENS_8epilogue10collective6detail29Sm90TmaWarpSpecializedAdapterINS1S_15DefaultEpilogueISL_NSB_IJNSB_IJlllEEESD_SV_EEES1X_NS1R_6thread17LinearCombinationISL_Li1EffLNS1Y_9ScaleType4KindE0ELNS_15FloatRoundStyleE2ESL_EENS_4gemm15EpilogueDefaultEEEEEvvEEEEvNT_6ParamsE:
[----:B------:R-:W-:Y:S01]  /*0000*/  LDC R1, c[0x0][0x28] ;  /* 0x00000a00ff017b82 */ /* 0x000fe20000000800 */
[----:B------:R-:W0:Y:S01]  /*0010*/  S2R R8, SR_TID.X ;  /* 0x0000000000087919 */ /* 0x000e220000002100 */
[----:B------:R-:W-:Y:S01]  /*0020*/  ELECT P0, URZ, PT ;  /* 0x00000000003f782f */ /* 0x000fe20003800000 */
[----:B------:R-:W-:Y:S01]  /*0030*/  BSSY B0, `(.L_x_0) ;  /* 0x000000f000007945 */ /* 0x000fe20003800000 */
[--C-:B0-----:R-:W-:Y:S02]  /*0040*/  SHF.R.U32.HI R0, RZ, 0x5, R8.reuse ;  /* 0x00000005ff007819 */ /* 0x101fe40000011608 */
[----:B------:R-:W-:-:S03]  /*0050*/  SHF.R.U32.HI R3, RZ, 0x7, R8 ;  /* 0x00000007ff037819 */ /* 0x000fc60000011608 */
[----:B------:R-:W0:Y:S04]  /*0060*/  SHFL.IDX PT, R2, R0, RZ, 0x1f ;  /* 0x00001fff00027589 */ /* 0x000e2800000e0000 */
[----:B------:R1:W2:Y:S01]  /*0070*/  SHFL.IDX PT, R7, R3, RZ, 0x1f ;  /* 0x00001fff03077589 */ /* 0x0002a200000e0000 */
[----:B0-----:R-:W-:-:S13]  /*0080*/  ISETP.NE.OR P0, PT, R2, RZ, !P0 ;  /* 0x000000ff0200720c */ /* 0x001fda0004705670 */
[----:B-12---:R-:W-:Y:S05]  /*0090*/  @P0 BRA `(.L_x_1) ;  /* 0x0000000000200947 */ /* 0x006fea0003800000 */
[----:B------:R-:W-:Y:S02]  /*00a0*/  ULDC.64 UR4, c[0x0][0x198] ;  /* 0x0000660000047ab9 */ /* 0x000fe40000000a00 */
[----:B------:R-:W-:Y:S02]  /*00b0*/  UIADD3 UR6, UP0, UR4, 0xf0, URZ ;  /* 0x000000f004067890 */ /* 0x000fe4000ff1e03f */
[----:B------:R-:W-:Y:S02]  /*00c0*/  UIADD3 UR4, UP1, UR4, 0x1f0, URZ ;  /* 0x000001f004047890 */ /* 0x000fe4000ff3e03f */
[----:B------:R-:W-:Y:S02]  /*00d0*/  UIADD3.X UR7, URZ, UR5, URZ, UP0, !UPT ;  /* 0x000000053f077290 */ /* 0x000fe400087fe43f */
[----:B------:R-:W-:-:S07]  /*00e0*/  UIADD3.X UR5, URZ, UR5, URZ, UP1, !UPT ;  /* 0x000000053f057290 */ /* 0x000fce0008ffe43f */
[----:B------:R0:W-:Y:S02]  /*00f0*/  UTMACCTL.PF [UR6] ;  /* 0x00000000060079b9 */ /* 0x0001e40008040000 */
[----:B------:R0:W-:Y:S02]  /*0100*/  UTMACCTL.PF [UR4] ;  /* 0x00000000040079b9 */ /* 0x0001e40008040000 */
[----:B0-----:R-:W-:Y:S01]  /*0110*/  NOP ;  /* 0x0000000000007918 */ /* 0x001fe20000000000 */
.L_x_1:
[----:B------:R-:W-:Y:S05]  /*0120*/  BSYNC B0 ;  /* 0x0000000000007941 */ /* 0x000fea0003800000 */
.L_x_0:
[----:B------:R-:W0:Y:S01]  /*0130*/  SHFL.IDX PT, R0, R0, RZ, 0x1f ;  /* 0x00001fff00007589 */ /* 0x000e2200000e0000 */
[----:B------:R-:W-:-:S04]  /*0140*/  SHF.R.S32.HI R3, RZ, 0x1f, R2 ;  /* 0x0000001fff037819 */ /* 0x000fc80000011402 */
[----:B------:R-:W-:Y:S02]  /*0150*/  LEA.HI R3, R3, R2, RZ, 0x2 ;  /* 0x0000000203037211 */ /* 0x000fe400078f10ff */
[----:B0-----:R-:W-:-:S13]  /*0160*/  ISETP.NE.AND P0, PT, R0, RZ, PT ;  /* 0x000000ff0000720c */ /* 0x001fda0003f05270 */
[----:B------:R-:W-:Y:S05]  /*0170*/  @P0 BRA `(.L_x_2) ;  /* 0x0000000000b40947 */ /* 0x000fea0003800000 */
[----:B------:R-:W-:Y:S01]  /*0180*/  ELECT P0, URZ, PT ;  /* 0x00000000003f782f */ /* 0x000fe20003800000 */
[----:B------:R-:W-:-:S12]  /*0190*/  BSSY B0, `(.L_x_2) ;  /* 0x000002b000007945 */ /* 0x000fd80003800000 */
[----:B------:R-:W-:Y:S05]  /*01a0*/  @!P0 BRA `(.L_x_3) ;  /* 0x0000000000a48947 */ /* 0x000fea0003800000 */
[----:B------:R-:W0:Y:S01]  /*01b0*/  S2UR UR8, SR_CgaCtaId ;  /* 0x00000000000879c3 */ /* 0x000e220000008800 */
[----:B------:R-:W-:Y:S01]  /*01c0*/  UMOV UR4, 0x400 ;  /* 0x0000040000047882 */ /* 0x000fe20000000000 */
[----:B------:R-:W-:Y:S01]  /*01d0*/  UMOV UR5, 0x1 ;  /* 0x0000000100057882 */ /* 0x000fe20000000000 */
[----:B------:R-:W-:Y:S02]  /*01e0*/  UMOV UR6, 0x80 ;  /* 0x0000008000067882 */ /* 0x000fe40000000000 */
[----:B------:R-:W-:-:S04]  /*01f0*/  UIADD3 UR6, -UR6, 0x100000, URZ ;  /* 0x0010000006067890 */ /* 0x000fc8000fffe13f */
[----:B------:R-:W-:Y:S02]  /*0200*/  USHF.L.U32 UR7, UR6, 0xb, URZ ;  /* 0x0000000b06077899 */ /* 0x000fe4000800063f */
[----:B------:R-:W-:Y:S02]  /*0210*/  USHF.L.U32 UR6, UR6, 0x1, URZ ;  /* 0x0000000106067899 */ /* 0x000fe4000800063f */
[----:B0-----:R-:W-:Y:S02]  /*0220*/  ULEA UR8, UR8, UR4, 0x18 ;  /* 0x0000000408087291 */ /* 0x001fe4000f8ec03f */
[----:B------:R-:W-:-:S04]  /*0230*/  UIADD3 UR4, -UR5, 0x100000, URZ ;  /* 0x0010000005047890 */ /* 0x000fc8000fffe13f */
[----:B------:R-:W-:Y:S02]  /*0240*/  USHF.L.U32 UR5, UR4, 0xb, URZ ;  /* 0x0000000b04057899 */ /* 0x000fe4000800063f */
[----:B------:R-:W-:Y:S01]  /*0250*/  USHF.L.U32 UR4, UR4, 0x1, URZ ;  /* 0x0000000104047899 */ /* 0x000fe2000800063f */
[----:B------:R-:W0:Y:S11]  /*0260*/  FENCE.VIEW.ASYNC.S ;  /* 0x00000000000073c6 */ /* 0x000e360000000000 */
[----:B0-----:R0:W1:Y:S01]  /*0270*/  SYNCS.EXCH.64 URZ, [UR8+0x38000], UR4 ;  /* 0x03800004083f75b2 */ /* 0x0010620008000100 */
[----:B------:R0:W2:Y:S01]  /*0280*/  SYNCS.EXCH.64 URZ, [UR8+0x38070], UR6 ;  /* 0x03807006083f75b2 */ /* 0x0000a20008000100 */
[----:B------:R0:W3:Y:S01]  /*0290*/  SYNCS.EXCH.64 URZ, [UR8+0x38008], UR4 ;  /* 0x03800804083f75b2 */ /* 0x0000e20008000100 */
[----:B------:R0:W4:Y:S01]  /*02a0*/  SYNCS.EXCH.64 URZ, [UR8+0x38078], UR6 ;  /* 0x03807806083f75b2 */ /* 0x0001220008000100 */
[----:B------:R0:W0:Y:S01]  /*02b0*/  SYNCS.EXCH.64 URZ, [UR8+0x38010], UR4 ;  /* 0x03801004083f75b2 */ /* 0x0000220008000100 */
        /* <DEDUP_REMOVED lines=23> */
[----:B-1234-:R-:W-:Y:S01]  /*0430*/  NOP ;  /* 0x0000000000007918 */ /* 0x01efe20000000000 */
.L_x_3:
[----:B0-----:R-:W-:Y:S05]  /*0440*/  BSYNC B0 ;  /* 0x0000000000007941 */ /* 0x001fea0003800000 */
.L_x_2:
[----:B------:R-:W-:Y:S01]  /*0450*/  ULDC.64 UR4, c[0x0][0x598] ;  /* 0x0001660000047ab9 */ /* 0x000fe20000000a00 */
[----:B------:R-:W-:Y:S01]  /*0460*/  LOP3.LUT R3, R3, 0xfffffffc, RZ, 0xc0, !PT ;  /* 0xfffffffc03037812 */ /* 0x000fe200078ec0ff */
[----:B------:R-:W-:Y:S01]  /*0470*/  NOP ;  /* 0x0000000000007918 */ /* 0x000fe20000000000 */
[----:B------:R-:W-:Y:S01]  /*0480*/  ISETP.NE.U32.AND P0, PT, RZ, UR4, PT ;  /* 0x00000004ff007c0c */ /* 0x000fe2000bf05070 */
[----:B------:R-:W-:Y:S01]  /*0490*/  NOP ;  /* 0x0000000000007918 */ /* 0x000fe20000000000 */
[----:B------:R-:W-:Y:S01]  /*04a0*/  BAR.SYNC.DEFER_BLOCKING 0x0 ;  /* 0x0000000000007b1d */ /* 0x000fe20000010000 */
[----:B------:R-:W-:Y:S01]  /*04b0*/  IMAD.IADD R6, R2, 0x1, -R3 ;  /* 0x0000000102067824 */ /* 0x000fe200078e0a03 */
[----:B------:R-:W-:Y:S02]  /*04c0*/  ISETP.NE.AND.EX P0, PT, RZ, UR5, PT, P0 ;  /* 0x00000005ff007c0c */ /* 0x000fe4000bf05300 */
[C---:B------:R-:W-:Y:S02]  /*04d0*/  ISETP.NE.AND P2, PT, R7.reuse, 0x1, PT ;  /* 0x000000010700780c */ /* 0x040fe40003f45270 */
[----:B------:R-:W-:Y:S01]  /*04e0*/  LOP3.LUT P1, RZ, R7, R6, RZ, 0xfc, !PT ;  /* 0x0000000607ff7212 */ /* 0x000fe2000782fcff */
[----:B------:R-:W-:-:S03]  /*04f0*/  ULDC.64 UR12, c[0x0][0x208] ;  /* 0x00008200000c7ab9 */ /* 0x000fc60000000a00 */
[----:B------:R-:W-:-:S04]  /*0500*/  SEL R3, RZ, 0x1, P1 ;  /* 0x00000001ff037807 */ /* 0x000fc80000800000 */
[----:B------:R-:W-:Y:S01]  /*0510*/  SEL R3, R3, 0x2, P2 ;  /* 0x0000000203037807 */ /* 0x000fe20001000000 */
[----:B------:R-:W-:Y:S06]  /*0520*/  @!P0 BRA `(.L_x_4) ;  /* 0x00000000001c8947 */ /* 0x000fec0003800000 */
[----:B------:R-:W0:Y:S02]  /*0530*/  LDC.64 R4, c[0x0][0x598] ;  /* 0x00016600ff047b82 */ /* 0x000e240000000a00 */
[----:B0-----:R-:W2:Y:S02]  /*0540*/  LDG.E.64 R4, desc[UR12][R4.64] ;  /* 0x0000000c04047981 */ /* 0x001ea4000c1e1b00 */
[----:B--2---:R-:W-:-:S04]  /*0550*/  ISETP.NE.U32.AND P0, PT, R4, RZ, PT ;  /* 0x000000ff0400720c */ /* 0x004fc80003f05070 */
[----:B------:R-:W-:-:S13]  /*0560*/  ISETP.NE.AND.EX P0, PT, R5, RZ, PT, P0 ;  /* 0x000000ff0500720c */ /* 0x000fda0003f05300 */
[----:B------:R-:W-:Y:S05]  /*0570*/  @!P0 BRA `(.L_x_4) ;  /* 0x0000000000088947 */ /* 0x000fea0003800000 */
[----:B------:R2:W5:Y:S01]  /*0580*/  LD.E R0, desc[UR12][R4.64] ;  /* 0x0000000c04007980 */ /* 0x000562000c101900 */
[----:B------:R-:W-:Y:S05]  /*0590*/  BRA `(.L_x_5) ;  /* 0x0000000000207947 */ /* 0x000fea0003800000 */
.L_x_4:
[----:B------:R-:W-:Y:S02]  /*05a0*/  ULDC.64 UR4, c[0x0][0x588] ;  /* 0x0001620000047ab9 */ /* 0x000fe40000000a00 */
[----:B------:R-:W-:-:S04]  /*05b0*/  ISETP.NE.U32.AND P0, PT, RZ, UR4, PT ;  /* 0x00000004ff007c0c */ /* 0x000fc8000bf05070 */
[----:B------:R-:W-:-:S13]  /*05c0*/  ISETP.NE.AND.EX P0, PT, RZ, UR5, PT, P0 ;  /* 0x00000005ff007c0c */ /* 0x000fda000bf05300 */
[----:B------:R-:W-:Y:S05]  /*05d0*/  @!P0 BRA `(.L_x_6) ;  /* 0x00000000000c8947 */ /* 0x000fea0003800000 */
[----:B------:R-:W0:Y:S02]  /*05e0*/  LDC.64 R4, c[0x0][0x588] ;  /* 0x00016200ff047b82 */ /* 0x000e240000000a00 */
[----:B0-----:R0:W5:Y:S01]  /*05f0*/  LDG.E R0, desc[UR12][R4.64] ;  /* 0x0000000c04007981 */ /* 0x001162000c1e1900 */
[----:B------:R-:W-:Y:S05]  /*0600*/  BRA `(.L_x_5) ;  /* 0x0000000000047947 */ /* 0x000fea0003800000 */
.L_x_6:
[----:B------:R-:W1:Y:S02]  /*0610*/  LDC R0, c[0x0][0x580] ;  /* 0x00016000ff007b82 */ /* 0x000e640000000800 */
.L_x_5:
[----:B------:R-:W-:Y:S02]  /*0620*/  ULDC.64 UR4, c[0x0][0x5a0] ;  /* 0x0001680000047ab9 */ /* 0x000fe40000000a00 */
[----:B------:R-:W-:-:S04]  /*0630*/  ISETP.NE.U32.AND P0, PT, RZ, UR4, PT ;  /* 0x00000004ff007c0c */ /* 0x000fc8000bf05070 */
[----:B------:R-:W-:-:S13]  /*0640*/  ISETP.NE.AND.EX P0, PT, RZ, UR5, PT, P0 ;  /* 0x00000005ff007c0c */ /* 0x000fda000bf05300 */
[----:B------:R-:W-:Y:S05]  /*0650*/  @!P0 BRA `(.L_x_7) ;  /* 0x00000000001c8947 */ /* 0x000fea0003800000 */
[----:B0-2---:R-:W0:Y:S02]  /*0660*/  LDC.64 R4, c[0x0][0x5a0] ;  /* 0x00016800ff047b82 */ /* 0x005e240000000a00 */
[----:B0-----:R-:W2:Y:S02]  /*0670*/  LDG.E.64 R4, desc[UR12][R4.64] ;  /* 0x0000000c04047981 */ /* 0x001ea4000c1e1b00 */
[----:B--2---:R-:W-:-:S04]  /*0680*/  ISETP.NE.U32.AND P0, PT, R4, RZ, PT ;  /* 0x000000ff0400720c */ /* 0x004fc80003f05070 */
[----:B------:R-:W-:-:S13]  /*0690*/  ISETP.NE.AND.EX P0, PT, R5, RZ, PT, P0 ;  /* 0x000000ff0500720c */ /* 0x000fda0003f05300 */
[----:B------:R-:W-:Y:S05]  /*06a0*/  @!P0 BRA `(.L_x_7) ;  /* 0x0000000000088947 */ /* 0x000fea0003800000 */
[----:B------:R0:W5:Y:S01]  /*06b0*/  LD.E R2, desc[UR12][R4.64] ;  /* 0x0000000c04027980 */ /* 0x000162000c101900 */
[----:B------:R-:W-:Y:S05]  /*06c0*/  BRA `(.L_x_8) ;  /* 0x0000000000207947 */ /* 0x000fea0003800000 */
.L_x_7:
[----:B------:R-:W-:Y:S02]  /*06d0*/  ULDC.64 UR4, c[0x0][0x590] ;  /* 0x0001640000047ab9 */ /* 0x000fe40000000a00 */
[----:B------:R-:W-:-:S04]  /*06e0*/  ISETP.NE.U32.AND P0, PT, RZ, UR4, PT ;  /* 0x00000004ff007c0c */ /* 0x000fc8000bf05070 */
[----:B------:R-:W-:-:S13]  /*06f0*/  ISETP.NE.AND.EX P0, PT, RZ, UR5, PT, P0 ;  /* 0x00000005ff007c0c */ /* 0x000fda000bf05300 */
[----:B------:R-:W-:Y:S05]  /*0700*/  @!P0 BRA `(.L_x_9) ;  /* 0x00000000000c8947 */ /* 0x000fea0003800000 */
[----:B0-2---:R-:W0:Y:S02]  /*0710*/  LDC.64 R4, c[0x0][0x590] ;  /* 0x00016400ff047b82 */ /* 0x005e240000000a00 */
[----:B0-----:R4:W5:Y:S01]  /*0720*/  LDG.E R2, desc[UR12][R4.64] ;  /* 0x0000000c04027981 */ /* 0x001962000c1e1900 */
[----:B------:R-:W-:Y:S05]  /*0730*/  BRA `(.L_x_8) ;  /* 0x0000000000047947 */ /* 0x000fea0003800000 */
.L_x_9:
[----:B------:R-:W3:Y:S02]  /*0740*/  LDC R2, c[0x0][0x584] ;  /* 0x00016100ff027b82 */ /* 0x000ee40000000800 */
.L_x_8:
[----:B0-2-4-:R-:W0:Y:S01]  /*0750*/  LDC R4, c[0x0][0x3c4] ;  /* 0x0000f100ff047b82 */ /* 0x015e220000000800 */
[----:B------:R-:W-:-:S07]  /*0760*/  ISETP.NE.AND P0, PT, R7, RZ, PT ;  /* 0x000000ff0700720c */ /* 0x000fce0003f05270 */
[----:B------:R-:W2:Y:S01]  /*0770*/  LDC.64 R10, c[0x0][0x3c8] ;  /* 0x0000f200ff0a7b82 */ /* 0x000ea20000000a00 */
[----:B0-----:R-:W-:-:S05]  /*0780*/  VIADD R4, R4, 0x1f ;  /* 0x0000001f04047836 */ /* 0x001fca0000000000 */
[----:B------:R-:W-:-:S04]  /*0790*/  SHF.R.S32.HI R5, RZ, 0x1f, R4 ;  /* 0x0000001fff057819 */ /* 0x000fc80000011404 */
[----:B------:R-:W-:-:S04]  /*07a0*/  LEA.HI R5, R5, R4, RZ, 0x5 ;  /* 0x0000000405057211 */ /* 0x000fc800078f28ff */
[----:B------:R-:W-:-:S05]  /*07b0*/  SHF.R.S32.HI R5, RZ, 0x5, R5 ;  /* 0x00000005ff057819 */ /* 0x000fca0000011405 */
[----:B--2---:R-:W-:-:S04]  /*07c0*/  IMAD R4, R5, R10, RZ ;  /* 0x0000000a05047224 */ /* 0x004fc800078e02ff */
[----:B------:R-:W-:Y:S01]  /*07d0*/  IMAD R4, R4, R11, RZ ;  /* 0x0000000b04047224 */ /* 0x000fe200078e02ff */
[----:B------:R-:W-:Y:S06]  /*07e0*/  @!P0 BRA `(.L_x_10) ;  /* 0x0000003000788947 */ /* 0x000fec0003800000 */
[----:B------:R-:W-:-:S13]  /*07f0*/  ISETP.NE.AND P0, PT, R7, 0x1, PT ;  /* 0x000000010700780c */ /* 0x000fda0003f05270 */
[----:B------:R-:W-:Y:S05]  /*0800*/  @P0 EXIT ;  /* 0x000000000000094d */ /* 0x000fea0003800000 */
[----:B------:R-:W-:Y:S01]  /*0810*/  ISETP.GE.AND P0, PT, R4, 0x1, PT ;  /* 0x000000010400780c */ /* 0x000fe20003f06270 */
[----:B------:R-:W-:Y:S01]  /*0820*/  UMOV UR4, URZ ;  /* 0x0000003f00047c82 */ /* 0x000fe20008000000 */
[----:B------:R-:W-:Y:S02]  /*0830*/  CS2R R54, SRZ ;  /* 0x0000000000367805 */ /* 0x000fe4000001ff00 */
[----:B------:R-:W-:Y:S02]  /*0840*/  CS2R R24, SRZ ;  /* 0x0000000000187805 */ /* 0x000fe4000001ff00 */
[----:B------:R-:W-:Y:S02]  /*0850*/  CS2R R26, SRZ ;  /* 0x00000000001a7805 */ /* 0x000fe4000001ff00 */
[----:B------:R-:W-:Y:S02]  /*0860*/  CS2R R28, SRZ ;  /* 0x00000000001c7805 */ /* 0x000fe4000001ff00 */
[----:B------:R-:W-:-:S02]  /*0870*/  CS2R R30, SRZ ;  /* 0x00000000001e7805 */ /* 0x000fc4000001ff00 */
[----:B------:R-:W-:Y:S02]  /*0880*/  CS2R R32, SRZ ;  /* 0x0000000000207805 */ /* 0x000fe4000001ff00 */
        /* <DEDUP_REMOVED lines=9> */
[----:B------:R-:W-:Y:S01]  /*0920*/  CS2R R52, SRZ ;  /* 0x0000000000347805 */ /* 0x000fe2000001ff00 */
[----:B------:R-:W-:Y:S06]  /*0930*/  @!P0 BRA `(.L_x_11) ;  /* 0x0000000000a88947 */ /* 0x000fec0003800000 */
[----:B------:R-:W-:-:S04]  /*0940*/  LOP3.LUT R5, R3, 0x1, RZ, 0xfc, !PT ;  /* 0x0000000103057812 */ /* 0x000fc800078efcff */
[----:B------:R-:W-:-:S13]  /*0950*/  ISETP.NE.AND P0, PT, R5, 0x3, PT ;  /* 0x000000030500780c */ /* 0x000fda0003f05270 */
[----:B------:R-:W-:Y:S05]  /*0960*/  @!P0 BRA `(.L_x_12) ;  /* 0x0000000000048947 */ /* 0x000fea0003800000 */
[----:B------:R-:W-:Y:S01]  /*0970*/  BPT.TRAP 0x1 ;  /* 0x000000040000795c */ /* 0x000fe20000300000 */
.L_x_12:
[----:B------:R-:W0:Y:S01]  /*0980*/  S2UR UR5, SR_CgaCtaId ;  /* 0x00000000000579c3 */ /* 0x000e220000008800 */
[----:B------:R-:W-:Y:S01]  /*0990*/  SHF.L.U32 R5, RZ, 0x1f, RZ ;  /* 0x0000001fff057819 */ /* 0x000fe200000006ff */
[----:B------:R-:W-:Y:S02]  /*09a0*/  UMOV UR4, 0x400 ;  /* 0x0000040000047882 */ /* 0x000fe40000000000 */
[----:B0-----:R-:W-:-:S12]  /*09b0*/  ULEA UR4, UR5, UR4, 0x18 ;  /* 0x0000000405047291 */ /* 0x001fd8000f8ec03f */
.L_x_13:
[----:B0-----:R-:W-:-:S04]  /*09c0*/  IMAD.U32 R6, RZ, RZ, UR4 ;  /* 0x00000004ff067e24 */ /* 0x001fc8000f8e00ff */
[----:B------:R0:W2:Y:S03]  /*09d0*/  SYNCS.PHASECHK.TRANS64.TRYWAIT P0, [R6+URZ+0x38000], R5 ;  /* 0x03800005060075a7 */ /* 0x0000a6000800017f */
[----:B--2---:R-:W-:Y:S05]  /*09e0*/  @!P0 NANOSLEEP.SYNCS 0x989680 ;  /* 0x009896800000895d */ /* 0x004fea0003900000 */
[----:B------:R-:W2:Y:S02]  /*09f0*/  @!P0 SYNCS.PHASECHK.TRANS64 P0, [R6+URZ+0x38000], R5 ;  /* 0x03800005060085a7 */ /* 0x000ea4000800007f */
[----:B--2---:R-:W-:Y:S05]  /*0a00*/  @!P0 BRA `(.L_x_13) ;  /* 0xfffffffc00ec8947 */ /* 0x004fea000383ffff */
[----:B------:R-:W-:Y:S01]  /*0a10*/  UIADD3 UR5, UR4, 0x1c000, URZ ;  /* 0x0001c00004057890 */ /* 0x000fe2000fffe03f */
[----:B------:R-:W-:Y:S01]  /*0a20*/  WARPGROUP.ARRIVE ;  /* 0x00000000000079c5 */ /* 0x000fe20000000000 */
[----:B------:R-:W-:Y:S02]  /*0a30*/  USHF.R.U32.HI UR4, URZ, 0x4, UR4 ;  /* 0x000000043f047899 */ /* 0x000fe40008011604 */
[----:B------:R-:W-:Y:S02]  /*0a40*/  USHF.R.U32.HI UR5, URZ, 0x4, UR5 ;  /* 0x000000043f057899 */ /* 0x000fe40008011605 */
[----:B------:R-:W-:Y:S02]  /*0a50*/  ULOP3.LUT UR4, UR4, 0x3fff, URZ, 0xc0, !UPT ;  /* 0x00003fff04047892 */ /* 0x000fe4000f8ec03f */
[----:B------:R-:W-:Y:S02]  /*0a60*/  ULOP3.LUT UR5, UR5, 0x3fff, URZ, 0xc0, !UPT ;  /* 0x00003fff05057892 */ /* 0x000fe4000f8ec03f */
[----:B------:R-:W-:-:S02]  /*0a70*/  ULOP3.LUT UR9, UR4, 0x10000, URZ, 0xfc, !UPT ;  /* 0x0001000004097892 */ /* 0x000fc4000f8efc3f */
[----:B------:R-:W-:Y:S01]  /*0a80*/  ULOP3.LUT UR8, UR5, 0x10000, URZ, 0xfc, !UPT ;  /* 0x0001000005087892 */ /* 0x000fe2000f8efc3f */
[----:B------:R-:W-:Y:S02]  /*0a90*/  UMOV UR7, 0x40000040 ;  /* 0x4000004000077882 */ /* 0x000fe40000000000 */
[----:B------:R-:W-:Y:S02]  /*0aa0*/  UMOV UR5, 0x40000040 ;  /* 0x4000004000057882 */ /* 0x000fe40000000000 */
[----:B------:R-:W-:Y:S02]  /*0ab0*/  UMOV UR4, UR9 ;  /* 0x0000000900047c82 */ /* 0x000fe40008000000 */
[----:B------:R-:W-:Y:S02]  /*0ac0*/  UMOV UR6, UR8 ;  /* 0x0000000800067c82 */ /* 0x000fe40008000000 */
[----:B------:R-:W-:Y:S01]  /*0ad0*/  HGMMA.64x64x8.F32.TF32 R24, gdesc[UR4], RZ, !UPT ;  /* 0x04e00000041879f0 */ /* 0x000fe2000c7028ff */
[----:B------:R-:W-:-:S02]  /*0ae0*/  UIADD3 UR4, UR9, 0x2, URZ ;  /* 0x0000000209047890 */ /* 0x000fc4000fffe03f */
[----:B------:R-:W-:Y:S01]  /*0af0*/  UIADD3 UR6, UR8, 0x2, URZ ;  /* 0x0000000208067890 */ /* 0x000fe2000fffe03f */
[----:B------:R-:W-:Y:S01]  /*0b00*/  UMOV UR5, 0x40000040 ;  /* 0x4000004000057882 */ /* 0x000fe20000000000 */
[----:B------:R-:W-:-:S07]  /*0b10*/  UMOV UR7, 0x40000040 ;  /* 0x4000004000077882 */ /* 0x000fce0000000000 */
[----:B------:R-:W-:Y:S01]  /*0b20*/  HGMMA.64x64x8.F32.TF32 R24, gdesc[UR4], R24 ;  /* 0x04e00000041879f0 */ /* 0x000fe20008702818 */
[----:B------:R-:W-:Y:S02]  /*0b30*/  UIADD3 UR4, UR9, 0x4, URZ ;  /* 0x0000000409047890 */ /* 0x000fe4000fffe03f */
        /* <DEDUP_REMOVED lines=8> */
[----:B------:R-:W-:Y:S01]  /*0bc0*/  HGMMA.64x64x8.F32.TF32 R24, gdesc[UR4], R24, gsb0 ;  /* 0x04e00000041879f0 */ /* 0x000fe20008002818 */
[----:B------:R-:W-:-:S05]  /*0bd0*/  UMOV UR4, 0x1 ;  /* 0x0000000100047882 */ /* 0x000fca0000000000 */
.L_x_11:
[----:B0-----:R-:W-:-:S05]  /*0be0*/  VIMNMX R5, R4, 0x1, PT ;  /* 0x0000000104057848 */ /* 0x001fca0003fe0100 */
[----:B------:R-:W-:-:S05]  /*0bf0*/  IMAD.IADD R6, R4, 0x1, -R5 ;  /* 0x0000000104067824 */ /* 0x000fca00078e0a05 */
[----:B------:R-:W-:-:S13]  /*0c00*/  ISETP.GE.AND P0, PT, R6, 0x1, PT ;  /* 0x000000010600780c */ /* 0x000fda0003f06270 */
[----:B------:R-:W-:Y:S05]  /*0c10*/  @!P0 BRA `(.L_x_14) ;  /* 0x0000000400188947 */ /* 0x000fea0003800000 */
[----:B------:R-:W0:Y:S01]  /*0c20*/  S2UR UR6, SR_CgaCtaId ;  /* 0x00000000000679c3 */ /* 0x000e220000008800 */
[----:B------:R-:W-:Y:S01]  /*0c30*/  UMOV UR5, 0x400 ;  /* 0x0000040000057882 */ /* 0x000fe20000000000 */
[----:B------:R-:W-:Y:S01]  /*0c40*/  LOP3.LUT R10, R3, 0x1, RZ, 0xfc, !PT ;  /* 0x00000001030a7812 */ /* 0x000fe200078efcff */
[----:B------:R-:W-:Y:S01]  /*0c50*/  IMAD.MOV.U32 R9, RZ, RZ, RZ ;  /* 0x000000ffff097224 */ /* 0x000fe200078e00ff */
[----:B------:R-:W-:Y:S01]  /*0c60*/  UISETP.NE.U32.AND UP0, UPT, UR4, URZ, UPT ;  /* 0x0000003f0400728c */ /* 0x000fe2000bf05070 */
[----:B------:R-:W-:Y:S01]  /*0c70*/  IMAD.MOV.U32 R5, RZ, RZ, R6 ;  /* 0x000000ffff057224 */ /* 0x000fe200078e0006 */
[----:B0-----:R-:W-:-:S04]  /*0c80*/  ULEA UR14, UR6, UR5, 0x18 ;  /* 0x00000005060e7291 */ /* 0x001fc8000f8ec03f */
[----:B------:R-:W-:Y:S02]  /*0c90*/  UIADD3 UR6, UR14, 0x1c000, URZ ;  /* 0x0001c0000e067890 */ /* 0x000fe4000fffe03f */
[----:B------:R-:W-:Y:S02]  /*0ca0*/  USHF.R.U32.HI UR5, URZ, 0x4, UR14 ;  /* 0x000000043f057899 */ /* 0x000fe4000801160e */
[----:B------:R-:W-:Y:S02]  /*0cb0*/  USHF.R.U32.HI UR6, URZ, 0x4, UR6 ;  /* 0x000000043f067899 */ /* 0x000fe40008011606 */
[----:B------:R-:W-:Y:S02]  /*0cc0*/  ULOP3.LUT UR5, UR5, 0x3fff, URZ, 0xc0, !UPT ;  /* 0x00003fff05057892 */ /* 0x000fe4000f8ec03f */
[----:B------:R-:W-:Y:S02]  /*0cd0*/  ULOP3.LUT UR6, UR6, 0x3fff, URZ, 0xc0, !UPT ;  /* 0x00003fff06067892 */ /* 0x000fe4000f8ec03f */
[----:B------:R-:W-:-:S02]  /*0ce0*/  ULOP3.LUT UR15, UR5, 0x10000, URZ, 0xfc, !UPT ;  /* 0x00010000050f7892 */ /* 0x000fc4000f8efc3f */
[----:B------:R-:W-:Y:S01]  /*0cf0*/  ULOP3.LUT UR16, UR6, 0x10000, URZ, 0xfc, !UPT ;  /* 0x0001000006107892 */ /* 0x000fe2000f8efc3f */
[----:B------:R-:W-:-:S11]  /*0d00*/  UMOV UR5, URZ ;  /* 0x0000003f00057c82 */ /* 0x000fd60008000000 */
.L_x_19:
[----:B------:R-:W-:-:S13]  /*0d10*/  ISETP.NE.AND P1, PT, R10, 0x3, PT ;  /* 0x000000030a00780c */ /* 0x000fda0003f25270 */
[----:B0-----:R-:W-:Y:S05]  /*0d20*/  @!P1 BRA `(.L_x_15) ;  /* 0x0000000000049947 */ /* 0x001fea0003800000 */
[----:B------:R-:W-:Y:S01]  /*0d30*/  BPT.TRAP 0x1 ;  /* 0x000000040000795c */ /* 0x000fe20000300000 */
.L_x_15:
[----:B------:R-:W-:Y:S01]  /*0d40*/  SHF.L.U32 R7, R9, 0x1f, RZ ;  /* 0x0000001f09077819 */ /* 0x000fe200000006ff */
[----:B------:R-:W-:-:S12]  /*0d50*/  ULEA UR6, UR4, UR14, 0x3 ;  /* 0x0000000e04067291 */ /* 0x000fd8000f8e183f */
.L_x_16:
[----:B0-----:R-:W-:-:S04]  /*0d60*/  IMAD.U32 R8, RZ, RZ, UR6 ;  /* 0x00000006ff087e24 */ /* 0x001fc8000f8e00ff */
[----:B------:R0:W2:Y:S03]  /*0d70*/  SYNCS.PHASECHK.TRANS64.TRYWAIT P0, [R8+URZ+0x38000], R7 ;  /* 0x03800007080075a7 */ /* 0x0000a6000800017f */
[----:B--2---:R-:W-:Y:S05]  /*0d80*/  @!P0 NANOSLEEP.SYNCS 0x989680 ;  /* 0x009896800000895d */ /* 0x004fea0003900000 */
[----:B------:R-:W2:Y:S02]  /*0d90*/  @!P0 SYNCS.PHASECHK.TRANS64 P0, [R8+URZ+0x38000], R7 ;  /* 0x03800007080085a7 */ /* 0x000ea4000800007f */
[----:B--2---:R-:W-:Y:S05]  /*0da0*/  @!P0 BRA `(.L_x_16) ;  /* 0xfffffffc00ec8947 */ /* 0x004fea000383ffff */
[----:B------:R-:W-:Y:S01]  /*0db0*/  ULEA UR6, UR4, UR15, 0x9 ;  /* 0x0000000f04067291 */ /* 0x000fe2000f8e483f */
[----:B------:R-:W-:Y:S01]  /*0dc0*/  WARPGROUP.ARRIVE ;  /* 0x00000000000079c5 */ /* 0x000fe20000000000 */
[----:B------:R-:W-:Y:S01]  /*0dd0*/  ULEA UR7, UR4, UR16, 0x9 ;  /* 0x0000001004077291 */ /* 0x000fe2000f8e483f */
[----:B------:R-:W-:Y:S01]  /*0de0*/  UMOV UR9, 0x40000040 ;  /* 0x4000004000097882 */ /* 0x000fe20000000000 */
[----:B------:R-:W-:-:S03]  /*0df0*/  UMOV UR11, 0x40000040 ;  /* 0x40000040000b7882 */ /* 0x000fc60000000000 */
[----:B------:R-:W-:Y:S02]  /*0e00*/  UMOV UR8, UR6 ;  /* 0x0000000600087c82 */ /* 0x000fe40008000000 */
[----:B------:R-:W-:Y:S02]  /*0e10*/  UMOV UR10, UR7 ;  /* 0x00000007000a7c82 */ /* 0x000fe40008000000 */
[----:B------:R-:W-:Y:S01]  /*0e20*/  HGMMA.64x64x8.F32.TF32 R24, gdesc[UR8], R24, UP0 ;  /* 0x04e00000081879f0 */ /* 0x000fe2000bf02818 */
        /* <DEDUP_REMOVED lines=14> */
[----:B------:R-:W-:Y:S03]  /*0f10*/  HGMMA.64x64x8.F32.TF32 R24, gdesc[UR8], R24, gsb0 ;  /* 0x04e00000081879f0 */ /* 0x000fe60008002818 */
[----:B------:R-:W-:Y:S02]  /*0f20*/  WARPGROUP.DEPBAR.LE gsb0, 0x1 ;  /* 0x00008000000079c5 */ /* 0x000fe40000010100 */
[----:B------:R-:W-:Y:S05]  /*0f30*/  @!P1 BRA `(.L_x_17) ;  /* 0x0000000000049947 */ /* 0x000fea0003800000 */
[----:B------:R-:W-:Y:S01]  /*0f40*/  BPT.TRAP 0x1 ;  /* 0x000000040000795c */ /* 0x000fe20000300000 */
.L_x_17:
[----:B------:R-:W-:Y:S01]  /*0f50*/  ULEA UR6, UR5, UR14, 0x3 ;  /* 0x0000000e05067291 */ /* 0x000fe2000f8e183f */
[----:B------:R-:W-:-:S03]  /*0f60*/  ISETP.GT.U32.AND P0, PT, R3, 0x1, PT ;  /* 0x000000010300780c */ /* 0x000fc60003f04070 */
[----:B------:R-:W-:-:S04]  /*0f70*/  UIADD3 UR6, UR6, 0x38070, URZ ;  /* 0x0003807006067890 */ /* 0x000fc8000fffe03f */
[----:B------:R-:W-:-:S09]  /*0f80*/  UPRMT UR6, URZ, 0x654, UR6 ;  /* 0x000006543f067896 */ /* 0x000fd20008000006 */
[----:B------:R-:W-:Y:S01]  /*0f90*/  SYNCS.ARRIVE.TRANS64.RED.A1T0 RZ, [UR6], RZ ;  /* 0x000000ffffff79a7 */ /* 0x000fe20008100406 */
[----:B------:R-:W-:Y:S05]  /*0fa0*/  @P0 BRA `(.L_x_18) ;  /* 0x0000000000040947 */ /* 0x000fea0003800000 */
[----:B------:R-:W-:Y:S01]  /*0fb0*/  BPT.TRAP 0x1 ;  /* 0x000000040000795c */ /* 0x000fe20000300000 */
.L_x_18:
[----:B------:R-:W-:Y:S01]  /*0fc0*/  UIADD3 UR4, UR4, 0x1, URZ ;  /* 0x0000000104047890 */ /* 0x000fe2000fffe03f */
[C---:B------:R-:W-:Y:S01]  /*0fd0*/  ISETP.GT.AND P0, PT, R5.reuse, 0x1, PT ;  /* 0x000000010500780c */ /* 0x040fe20003f04270 */
[----:B------:R-:W-:Y:S01]  /*0fe0*/  UIADD3 UR5, UR5, 0x1, URZ ;  /* 0x0000000105057890 */ /* 0x000fe2000fffe03f */
[----:B------:R-:W-:Y:S01]  /*0ff0*/  VIADD R5, R5, 0xffffffff ;  /* 0xffffffff05057836 */ /* 0x000fe20000000000 */
[----:B------:R-:W-:Y:S02]  /*1000*/  UISETP.NE.AND UP0, UPT, UR4, 0xe, UPT ;  /* 0x0000000e0400788c */ /* 0x000fe4000bf05270 */
[----:B------:R-:W-:Y:S02]  /*1010*/  UISETP.NE.AND UP1, UPT, UR5, 0xe, UPT ;  /* 0x0000000e0500788c */ /* 0x000fe4000bf25270 */
[----:B------:R-:W-:Y:S02]  /*1020*/  USEL UR6, URZ, 0x1, UP0 ;  /* 0x000000013f067887 */ /* 0x000fe40008000000 */
[----:B------:R-:W-:-:S02]  /*1030*/  USEL UR4, UR4, URZ, UP0 ;  /* 0x0000003f04047287 */ /* 0x000fc40008000000 */
[----:B------:R-:W-:Y:S02]  /*1040*/  USEL UR5, UR5, URZ, UP1 ;  /* 0x0000003f05057287 */ /* 0x000fe40008800000 */
[----:B------:R-:W-:Y:S01]  /*1050*/  UPLOP3.LUT UP0, UPT, UPT, UPT, UPT, 0x80, 0x0 ;  /* 0x000000000000789c */ /* 0x000fe20003f0f070 */
[----:B------:R-:W-:Y:S01]  /*1060*/  LOP3.LUT R9, R9, UR6, RZ, 0x3c, !PT ;  /* 0x0000000609097c12 */ /* 0x000fe2000f8e3cff */
[----:B------:R-:W-:Y:S09]  /*1070*/  @P0 BRA `(.L_x_19) ;  /* 0xfffffffc00240947 */ /* 0x000ff2000383ffff */
.L_x_14:
[----:B------:R-:W-:Y:S01]  /*1080*/  ISETP.GE.AND P0, PT, R4, 0x1, PT ;  /* 0x000000010400780c */ /* 0x000fe20003f06270 */
[----:B------:R-:W-:-:S12]  /*1090*/  WARPGROUP.DEPBAR.LE gsb0, 0x0 ;  /* 0x00008000000079c5 */ /* 0x000fd80000010000 */
[----:B------:R-:W-:Y:S05]  /*10a0*/  @!P0 BRA `(.L_x_20) ;  /* 0x0000000000488947 */ /* 0x000fea0003800000 */
[----:B------:R-:W-:-:S04]  /*10b0*/  LOP3.LUT R4, R3, 0x1, RZ, 0xfc, !PT ;  /* 0x0000000103047812 */ /* 0x000fc800078efcff */
[----:B------:R-:W-:-:S13]  /*10c0*/  ISETP.NE.AND P0, PT, R4, 0x3, PT ;  /* 0x000000030400780c */ /* 0x000fda0003f05270 */
[----:B------:R-:W-:Y:S05]  /*10d0*/  @!P0 BRA `(.L_x_21) ;  /* 0x0000000000048947 */ /* 0x000fea0003800000 */
[----:B------:R-:W-:Y:S01]  /*10e0*/  BPT.TRAP 0x1 ;  /* 0x000000040000795c */ /* 0x000fe20000300000 */
.L_x_21:
[----:B0-----:R-:W0:Y:S01]  /*10f0*/  S2R R7, SR_CgaCtaId ;  /* 0x0000000000077919 */ /* 0x001e220000008800 */
[----:B------:R-:W-:Y:S02]  /*1100*/  SHF.R.U32.HI R4, RZ, 0x1, R6 ;  /* 0x00000001ff047819 */ /* 0x000fe40000011606 */
[----:B------:R-:W-:-:S03]  /*1110*/  ISETP.GT.U32.AND P0, PT, R3, 0x1, PT ;  /* 0x000000010300780c */ /* 0x000fc60003f04070 */
[----:B------:R-:W-:Y:S01]  /*1120*/  IMAD.WIDE.U32 R4, R4, -0x6db6db6d, RZ ;  /* 0x9249249304047825 */ /* 0x000fe200078e00ff */
[----:B------:R-:W-:-:S04]  /*1130*/  MOV R4, 0x400 ;  /* 0x0000040000047802 */ /* 0x000fc80000000f00 */
[----:B------:R-:W-:-:S05]  /*1140*/  SHF.R.U32.HI R5, RZ, 0x2, R5 ;  /* 0x00000002ff057819 */ /* 0x000fca0000011605 */
[----:B------:R-:W-:Y:S01]  /*1150*/  IMAD R6, R5, -0xe, R6 ;  /* 0xfffffff205067824 */ /* 0x000fe200078e0206 */
[----:B0-----:R-:W-:-:S05]  /*1160*/  LEA R7, R7, R4, 0x18 ;  /* 0x0000000407077211 */ /* 0x001fca00078ec0ff */
[----:B------:R-:W-:-:S04]  /*1170*/  IMAD R6, R6, 0x8, R7 ;  /* 0x0000000806067824 */ /* 0x000fc800078e0207 */
[----:B------:R-:W-:-:S05]  /*1180*/  VIADD R6, R6, 0x38070 ;  /* 0x0003807006067836 */ /* 0x000fca0000000000 */
[----:B------:R-:W-:-:S04]  /*1190*/  PRMT R6, RZ, 0x654, R6 ;  /* 0x00000654ff067816 */ /* 0x000fc80000000006 */
[----:B------:R2:W-:Y:S01]  /*11a0*/  SYNCS.ARRIVE.TRANS64.RED.A1T0 RZ, [R6+URZ], RZ ;  /* 0x000000ff06ff79a7 */ /* 0x0005e2000810043f */
[----:B------:R-:W-:Y:S05]  /*11b0*/  @P0 BRA `(.L_x_20) ;  /* 0x0000000000040947 */ /* 0x000fea0003800000 */
[----:B------:R-:W-:Y:S01]  /*11c0*/  BPT.TRAP 0x1 ;  /* 0x000000040000795c */ /* 0x000fe20000300000 */
.L_x_20:
[----:B------:R-:W4:Y:S01]  /*11d0*/  S2R R4, SR_TID.X ;  /* 0x0000000000047919 */ /* 0x000f220000002100 */
[----:B------:R-:W-:Y:S01]  /*11e0*/  ULDC.64 UR4, c[0x0][0x280] ;  /* 0x0000a00000047ab9 */ /* 0x000fe20000000a00 */
[----:B--2---:R-:W2:Y:S01]  /*11f0*/  S2R R6, SR_CTAID.Y ;  /* 0x0000000000067919 */ /* 0x004ea20000002600 */
[----:B------:R-:W0:Y:S01]  /*1200*/  S2R R11, SR_CTAID.X ;  /* 0x00000000000b7919 */ /* 0x000e220000002500 */
[----:B----4-:R-:W-:-:S04]  /*1210*/  SHF.R.S32.HI R3, RZ, 0x1f, R4 ;  /* 0x0000001fff037819 */ /* 0x010fc80000011404 */
[----:B------:R-:W-:Y:S01]  /*1220*/  LEA.HI R3, R3, R4, RZ, 0x7 ;  /* 0x0000000403037211 */ /* 0x000fe200078f38ff */
[----:B--2---:R-:W-:-:S03]  /*1230*/  IMAD.SHL.U32 R6, R6, 0x40, RZ ;  /* 0x0000004006067824 */ /* 0x004fc600078e00ff */
[----:B------:R-:W-:Y:S02]  /*1240*/  LOP3.LUT R3, R3, 0xffffff80, RZ, 0xc0, !PT ;  /* 0xffffff8003037812 */ /* 0x000fe400078ec0ff */
[----:B------:R-:W-:-:S03]  /*1250*/  ISETP.GE.AND P0, PT, R6, UR5, PT ;  /* 0x0000000506007c0c */ /* 0x000fc6000bf06270 */
[----:B------:R-:W-:Y:S02]  /*1260*/  IMAD.IADD R5, R4, 0x1, -R3 ;  /* 0x0000000104057824 */ /* 0x000fe400078e0a03 */
[----:B0-----:R-:W-:-:S03]  /*1270*/  IMAD.SHL.U32 R3, R11, 0x40, RZ ;  /* 0x000000400b037824 */ /* 0x001fc600078e00ff */
[----:B------:R-:W-:Y:S02]  /*1280*/  SHF.R.S32.HI R8, RZ, 0x1f, R5 ;  /* 0x0000001fff087819 */ /* 0x000fe40000011405 */
[----:B------:R-:W-:Y:S02]  /*1290*/  ISETP.GE.OR P0, PT, R3, UR4, P0 ;  /* 0x0000000403007c0c */ /* 0x000fe40008706670 */
[----:B------:R-:W-:-:S04]  /*12a0*/  LEA.HI R4, R8, R5, RZ, 0x2 ;  /* 0x0000000508047211 */ /* 0x000fc800078f10ff */
[--C-:B------:R-:W-:Y:S02]  /*12b0*/  SHF.R.S32.HI R7, RZ, 0x2, R4.reuse ;  /* 0x00000002ff077819 */ /* 0x100fe40000011404 */
[----:B------:R-:W-:-:S04]  /*12c0*/  SHF.R.S32.HI R10, RZ, 0x1f, R4 ;  /* 0x0000001fff0a7819 */ /* 0x000fc80000011404 */
[----:B------:R-:W-:-:S04]  /*12d0*/  LEA.HI R10, R10, R7, RZ, 0x3 ;  /* 0x000000070a0a7211 */ /* 0x000fc800078f18ff */
[----:B------:R-:W-:Y:S01]  /*12e0*/  LOP3.LUT R12, R10, 0xfffffff8, RZ, 0xc0, !PT ;  /* 0xfffffff80a0c7812 */ /* 0x000fe200078ec0ff */
[----:B------:R-:W-:Y:S06]  /*12f0*/  @P0 EXIT ;  /* 0x000000000000094d */ /* 0x000fec0003800000 */
[----:B------:R-:W0:Y:S01]  /*1300*/  LDC.64 R16, c[0x0][0x5d0] ;  /* 0x00017400ff107b82 */ /* 0x000e220000000a00 */
[----:B------:R-:W-:Y:S01]  /*1310*/  LOP3.LUT R10, R4, 0x7ffffffc, RZ, 0xc0, !PT ;  /* 0x7ffffffc040a7812 */ /* 0x000fe200078ec0ff */
[----:B------:R-:W-:Y:S01]  /*1320*/  IMAD.IADD R4, R7, 0x1, -R12 ;  /* 0x0000000107047824 */ /* 0x000fe200078e0a0c */
[----:B------:R-:W-:Y:S02]  /*1330*/  LEA.HI R8, R8, R5, RZ, 0x5 ;  /* 0x0000000508087211 */ /* 0x000fe400078f28ff */
[----:B---3-5:R-:W-:Y:S01]  /*1340*/  FSETP.NEU.AND P1, PT, R2, RZ, PT ;  /* 0x000000ff0200720b */ /* 0x028fe20003f2d000 */
[----:B------:R-:W-:Y:S01]  /*1350*/  IMAD.IADD R10, R5, 0x1, -R10 ;  /* 0x00000001050a7824 */ /* 0x000fe200078e0a0a */
[----:B------:R-:W-:Y:S02]  /*1360*/  SHF.R.S32.HI R5, RZ, 0x1f, R4 ;  /* 0x0000001fff057819 */ /* 0x000fe40000011404 */
[----:B------:R-:W-:Y:S01]  /*1370*/  SHF.R.S32.HI R12, RZ, 0x5, R8 ;  /* 0x00000005ff0c7819 */ /* 0x000fe20000011408 */
[----:B------:R-:W-:-:S02]  /*1380*/  IMAD.SHL.U32 R7, R10, 0x2, RZ ;  /* 0x000000020a077824 */ /* 0x000fc400078e00ff */
[----:B------:R-:W-:-:S03]  /*1390*/  IMAD.WIDE R10, R11, 0x40, R4 ;  /* 0x000000400b0a7825 */ /* 0x000fc600078e0204 */
[----:B------:R-:W-:Y:S01]  /*13a0*/  SHF.R.S32.HI R9, RZ, 0x1f, R7 ;  /* 0x0000001fff097819 */ /* 0x000fe20000011407 */
[----:B------:R-:W-:Y:S01]  /*13b0*/  IMAD R5, R12, -0x10, -R3 ;  /* 0xfffffff00c057824 */ /* 0x000fe200078e0a03 */
[----:B------:R-:W-:Y:S01]  /*13c0*/  IADD3 R8, P0, R6, R7, RZ ;  /* 0x0000000706087210 */ /* 0x000fe20007f1e0ff */
[----:B------:R-:W-:Y:S01]  /*13d0*/  IMAD.WIDE R10, R12, 0x10, R10 ;  /* 0x000000100c0a7825 */ /* 0x000fe200078e020a */
[----:B------:R-:W-:Y:S02]  /*13e0*/  IADD3 R3, -R7, UR5, -R6 ;  /* 0x0000000507037c10 */ /* 0x000fe4000fffe906 */
[----:B------:R-:W-:Y:S02]  /*13f0*/  LEA.HI.X.SX32 R9, R6, R9, 0x1, P0 ;  /* 0x0000000906097211 */ /* 0x000fe400000f0eff */
[----:B------:R-:W-:Y:S01]  /*1400*/  IADD3 R4, R5, UR4, -R4 ;  /* 0x0000000405047c10 */ /* 0x000fe2000fffe804 */
[-C--:B0-----:R-:W-:Y:S01]  /*1410*/  IMAD R5, R11, R16.reuse, RZ ;  /* 0x000000100b057224 */ /* 0x081fe200078e02ff */
[----:B------:R-:W-:Y:S01]  /*1420*/  ISETP.GT.AND P0, PT, R3, RZ, PT ;  /* 0x000000ff0300720c */ /* 0x000fe20003f04270 */
[----:B------:R-:W-:-:S03]  /*1430*/  IMAD.WIDE.U32 R12, R10, R16, R8 ;  /* 0x000000100a0c7225 */ /* 0x000fc600078e0008 */
[----:B------:R-:W-:Y:S01]  /*1440*/  ISETP.GT.AND P3, PT, R4, RZ, P0 ;  /* 0x000000ff0400720c */ /* 0x000fe20000764270 */
[----:B------:R-:W-:Y:S01]  /*1450*/  IMAD R19, R10, R17, R5 ;  /* 0x000000110a137224 */ /* 0x000fe200078e0205 */
[C---:B------:R-:W-:Y:S01]  /*1460*/  SHF.L.U64.HI R5, R16.reuse, 0x3, R17 ;  /* 0x0000000310057819 */ /* 0x040fe20000010211 */
[----:B------:R-:W-:Y:S02]  /*1470*/  IMAD.SHL.U32 R16, R16, 0x8, RZ ;  /* 0x0000000810107824 */ /* 0x000fe400078e00ff */
[----:B------:R-:W-:Y:S01]  /*1480*/  IMAD.IADD R19, R13, 0x1, R19 ;  /* 0x000000010d137824 */ /* 0x000fe200078e0213 */
[----:B------:R-:W-:Y:S07]  /*1490*/  @!P1 BRA `(.L_x_22) ;  /* 0x0000001800649947 */ /* 0x000fee0003800000 */
[----:B------:R-:W-:Y:S01]  /*14a0*/  ULDC.64 UR6, c[0x0][0x5b0] ;  /* 0x00016c0000067ab9 */ /* 0x000fe20000000a00 */
[----:B------:R-:W-:Y:S01]  /*14b0*/  ULDC.64 UR8, c[0x0][0x5a8] ;  /* 0x00016a0000087ab9 */ /* 0x000fe20000000a00 */
[----:B------:R-:W-:Y:S01]  /*14c0*/  IMAD R17, R11, UR6, RZ ;  /* 0x000000060b117c24 */ /* 0x000fe2000f8e02ff */
[----:B------:R-:W-:Y:S01]  /*14d0*/  ULDC.64 UR4, c[0x0][0x5c8] ;  /* 0x0001720000047ab9 */ /* 0x000fe20000000a00 */
[----:B------:R-:W-:-:S04]  /*14e0*/  IMAD.WIDE.U32 R14, R10, UR6, R8 ;  /* 0x000000060a0e7c25 */ /* 0x000fc8000f8e0008 */
[----:B------:R-:W-:Y:S01]  /*14f0*/  IMAD R17, R10, UR7, R17 ;  /* 0x000000070a117c24 */ /* 0x000fe2000f8e0211 */
[----:B------:R-:W-:-:S03]  /*1500*/  LEA R6, P1, R14, UR8, 0x2 ;  /* 0x000000080e067c11 */ /* 0x000fc6000f8210ff */
[----:B------:R-:W-:-:S05]  /*1510*/  IMAD.IADD R7, R15, 0x1, R17 ;  /* 0x000000010f077824 */ /* 0x000fca00078e0211 */
[----:B------:R-:W-:-:S05]  /*1520*/  LEA.HI.X R7, R14, UR9, R7, 0x2, P1 ;  /* 0x000000090e077c11 */ /* 0x000fca00088f1407 */
[----:B------:R-:W2:Y:S01]  /*1530*/  @P3 LDG.E.LTC128B R18, desc[UR12][R6.64] ;  /* 0x0000000c06123981 */ /* 0x000ea2000c1e1920 */
[C---:B------:R-:W-:Y:S01]  /*1540*/  LEA R14, P4, R12.reuse, UR4, 0x2 ;  /* 0x000000040c0e7c11 */ /* 0x040fe2000f8810ff */
[----:B------:R-:W-:Y:S01]  /*1550*/  BSSY B0, `(.L_x_23) ;  /* 0x000000b000007945 */ /* 0x000fe20003800000 */
[----:B------:R-:W-:Y:S02]  /*1560*/  ISETP.GT.AND P1, PT, R3, 0x1, PT ;  /* 0x000000010300780c */ /* 0x000fe40003f24270 */
[----:B------:R-:W-:Y:S02]  /*1570*/  LEA.HI.X R15, R12, UR5, R19, 0x2, P4 ;  /* 0x000000050c0f7c11 */ /* 0x000fe4000a0f1413 */
[----:B------:R-:W-:Y:S02]  /*1580*/  ISETP.GT.AND P2, PT, R4, RZ, P1 ;  /* 0x000000ff0400720c */ /* 0x000fe40000f44270 */
[----:B--2---:R-:W-:-:S05]  /*1590*/  LOP3.LUT R13, R18, 0xffffe000, RZ, 0xc0, !PT ;  /* 0xffffe000120d7812 */ /* 0x004fca00078ec0ff */
[----:B------:R-:W-:-:S04]  /*15a0*/  FMUL R13, R13, R2 ;  /* 0x000000020d0d7220 */ /* 0x000fc80000400000 */
[----:B-1----:R-:W-:-:S05]  /*15b0*/  FFMA R13, R24, R0, R13 ;  /* 0x00000000180d7223 */ /* 0x002fca000000000d */
[----:B------:R-:W-:-:S05]  /*15c0*/  F2FP.TF32.F32.PACK_B R13, R13 ;  /* 0x0000000dff0d723e */ /* 0x000fca00024050ff */
[----:B------:R0:W-:Y:S01]  /*15d0*/  @P3 STG.E desc[UR12][R14.64], R13 ;  /* 0x0000000d0e003986 */ /* 0x0001e2000c10190c */
[----:B------:R-:W-:Y:S05]  /*15e0*/  @!P2 BRA `(.L_x_24) ;  /* 0x000000000004a947 */ /* 0x000fea0003800000 */
[----:B------:R1:W5:Y:S02]  /*15f0*/  LDG.E.LTC128B R18, desc[UR12][R6.64+0x4] ;  /* 0x0000040c06127981 */ /* 0x000364000c1e1920 */
.L_x_24:
[----:B------:R-:W-:Y:S05]  /*1600*/  BSYNC B0 ;  /* 0x0000000000007941 */ /* 0x000fea0003800000 */
.L_x_23:
[----:B------:R-:W-:Y:S01]  /*1610*/  USHF.L.U32 UR5, UR6, 0x3, URZ ;  /* 0x0000000306057899 */ /* 0x000fe2000800063f */
[----:B-----5:R-:W-:Y:S01]  /*1620*/  LOP3.LUT R11, R18, 0xffffe000, RZ, 0xc0, !PT ;  /* 0xffffe000120b7812 */ /* 0x020fe200078ec0ff */
[----:B------:R-:W-:Y:S01]  /*1630*/  USHF.L.U64.HI UR4, UR6, 0x3, UR7 ;  /* 0x0000000306047899 */ /* 0x000fe20008010207 */
[----:B------:R-:W-:-:S03]  /*1640*/  ISETP.GT.AND P0, PT, R4, 0x8, P0 ;  /* 0x000000080400780c */ /* 0x000fc60000704270 */
[----:B------:R-:W-:Y:S02]  /*1650*/  IMAD.U32 R12, RZ, RZ, UR5 ;  /* 0x00000005ff0c7e24 */ /* 0x000fe4000f8e00ff */
[----:B0-----:R-:W-:Y:S02]  /*1660*/  IMAD.U32 R13, RZ, RZ, UR4 ;  /* 0x00000004ff0d7e24 */ /* 0x001fe4000f8e00ff */
[----:B------:R-:W-:-:S04]  /*1670*/  IMAD.WIDE.U32 R12, R10, UR6, R12 ;  /* 0x000000060a0c7c25 */ /* 0x000fc8000f8e000c */
[----:B------:R-:W-:Y:S01]  /*1680*/  FMUL R10, R11, R2 ;  /* 0x000000020b0a7220 */ /* 0x000fe20000400000 */
[----:B------:R-:W-:-:S03]  /*1690*/  IADD3 R11, P3, R8, R12, RZ ;  /* 0x0000000c080b7210 */ /* 0x000fc60007f7e0ff */
[----:B------:R-:W-:Y:S01]  /*16a0*/  FFMA R25, R25, R0, R10 ;  /* 0x0000000019197223 */ /* 0x000fe2000000000a */
[----:B------:R-:W-:Y:S01]  /*16b0*/  @P2 IMAD.MOV.U32 R10, RZ, RZ, R14 ;  /* 0x000000ffff0a2224 */ /* 0x000fe200078e000e */
[----:B------:R-:W-:Y:S02]  /*16c0*/  IADD3.X R12, R9, R17, R13, P3, !PT ;  /* 0x00000011090c7210 */ /* 0x000fe40001ffe40d */
[C---:B------:R-:W-:Y:S02]  /*16d0*/  LEA R8, P3, R11.reuse, UR8, 0x2 ;  /* 0x000000080b087c11 */ /* 0x040fe4000f8610ff */
[----:B------:R-:W-:Y:S02]  /*16e0*/  F2FP.TF32.F32.PACK_B R25, R25 ;  /* 0x00000019ff19723e */ /* 0x000fe400024050ff */
[----:B------:R-:W-:Y:S01]  /*16f0*/  LEA.HI.X R9, R11, UR9, R12, 0x2, P3 ;  /* 0x000000090b097c11 */ /* 0x000fe200098f140c */
[----:B------:R-:W-:-:S05]  /*1700*/  @P2 IMAD.MOV.U32 R11, RZ, RZ, R15 ;  /* 0x000000ffff0b2224 */ /* 0x000fca00078e000f */
[----:B------:R0:W-:Y:S04]  /*1710*/  @P2 STG.E desc[UR12][R10.64+0x4], R25 ;  /* 0x000004190a002986 */ /* 0x0001e8000c10190c */
[----:B------:R-:W2:Y:S01]  /*1720*/  @P0 LDG.E.LTC128B R18, desc[UR12][R8.64] ;  /* 0x0000000c08120981 */ /* 0x000ea2000c1e1920 */
[C---:B------:R-:W-:Y:S01]  /*1730*/  SHF.L.U64.HI R5, R16.reuse, 0x2, R5 ;  /* 0x0000000210057819 */ /* 0x040fe20000010205 */
[----:B------:R-:W-:Y:S01]  /*1740*/  BSSY B0, `(.L_x_25) ;  /* 0x000000b000007945 */ /* 0x000fe20003800000 */
[----:B------:R-:W-:Y:S02]  /*1750*/  LEA R16, P2, R16, R14, 0x2 ;  /* 0x0000000e10107211 */ /* 0x000fe400078410ff */
[----:B------:R-:W-:-:S03]  /*1760*/  ISETP.GT.AND P1, PT, R4, 0x8, P1 ;  /* 0x000000080400780c */ /* 0x000fc60000f24270 */
[----:B------:R-:W-:Y:S01]  /*1770*/  IMAD.X R17, R5, 0x1, R15, P2 ;  /* 0x0000000105117824 */ /* 0x000fe200010e060f */
[----:B--2---:R-:W-:-:S05]  /*1780*/  LOP3.LUT R13, R18, 0xffffe000, RZ, 0xc0, !PT ;  /* 0xffffe000120d7812 */ /* 0x004fca00078ec0ff */
[----:B------:R-:W-:-:S04]  /*1790*/  FMUL R13, R13, R2 ;  /* 0x000000020d0d7220 */ /* 0x000fc80000400000 */
[----:B------:R-:W-:-:S05]  /*17a0*/  FFMA R13, R26, R0, R13 ;  /* 0x000000001a0d7223 */ /* 0x000fca000000000d */
[----:B------:R-:W-:-:S05]  /*17b0*/  F2FP.TF32.F32.PACK_B R13, R13 ;  /* 0x0000000dff0d723e */ /* 0x000fca00024050ff */
[----:B------:R0:W-:Y:S01]  /*17c0*/  @P0 STG.E desc[UR12][R16.64], R13 ;  /* 0x0000000d10000986 */ /* 0x0001e2000c10190c */
[----:B------:R-:W-:Y:S05]  /*17d0*/  @!P1 BRA `(.L_x_26) ;  /* 0x0000000000049947 */ /* 0x000fea0003800000 */
[----:B------:R2:W5:Y:S02]  /*17e0*/  LDG.E.LTC128B R18, desc[UR12][R8.64+0x4] ;  /* 0x0000040c08127981 */ /* 0x000564000c1e1920 */
.L_x_26:
[----:B------:R-:W-:Y:S05]  /*17f0*/  BSYNC B0 ;  /* 0x0000000000007941 */ /* 0x000fea0003800000 */
.L_x_25:
[----:B-----5:R-:W-:Y:S01]  /*1800*/  LOP3.LUT R5, R18, 0xffffe000, RZ, 0xc0, !PT ;  /* 0xffffe00012057812 */ /* 0x020fe200078ec0ff */
[----:B0-----:R-:W-:Y:S01]  /*1810*/  @P1 IMAD.MOV.U32 R11, RZ, RZ, R17 ;  /* 0x000000ffff0b1224 */ /* 0x001fe200078e0011 */
[----:B------:R-:W-:Y:S01]  /*1820*/  ISETP.GT.AND P0, PT, R3, 0x8, PT ;  /* 0x000000080300780c */ /* 0x000fe20003f04270 */
[----:B------:R-:W-:Y:S02]  /*1830*/  BSSY B0, `(.L_x_27) ;  /* 0x0000009000007945 */ /* 0x000fe40003800000 */
[----:B------:R-:W-:Y:S01]  /*1840*/  FMUL R10, R5, R2 ;  /* 0x00000002050a7220 */ /* 0x000fe20000400000 */
[----:B------:R-:W-:-:S03]  /*1850*/  ISETP.GT.AND P2, PT, R4, RZ, P0 ;  /* 0x000000ff0400720c */ /* 0x000fc60000744270 */
[----:B------:R-:W-:Y:S01]  /*1860*/  FFMA R27, R27, R0, R10 ;  /* 0x000000001b1b7223 */ /* 0x000fe2000000000a */
[----:B------:R-:W-:-:S04]  /*1870*/  @P1 IMAD.MOV.U32 R10, RZ, RZ, R16 ;  /* 0x000000ffff0a1224 */ /* 0x000fc800078e0010 */
[----:B------:R-:W-:-:S05]  /*1880*/  F2FP.TF32.F32.PACK_B R27, R27 ;  /* 0x0000001bff1b723e */ /* 0x000fca00024050ff */
[----:B------:R0:W-:Y:S01]  /*1890*/  @P1 STG.E desc[UR12][R10.64+0x4], R27 ;  /* 0x0000041b0a001986 */ /* 0x0001e2000c10190c */
[----:B------:R-:W-:Y:S05]  /*18a0*/  @!P2 BRA `(.L_x_28) ;  /* 0x000000000004a947 */ /* 0x000fea0003800000 */
[----:B------:R3:W5:Y:S02]  /*18b0*/  LDG.E.LTC128B R18, desc[UR12][R6.64+0x20] ;  /* 0x0000200c06127981 */ /* 0x000764000c1e1920 */
.L_x_28:
[----:B------:R-:W-:Y:S05]  /*18c0*/  BSYNC B0 ;  /* 0x0000000000007941 */ /* 0x000fea0003800000 */
.L_x_27:
[----:B-----5:R-:W-:Y:S01]  /*18d0*/  LOP3.LUT R5, R18, 0xffffe000, RZ, 0xc0, !PT ;  /* 0xffffe00012057812 */ /* 0x020fe200078ec0ff */
[----:B0-----:R-:W-:Y:S01]  /*18e0*/  @P2 IMAD.MOV.U32 R10, RZ, RZ, R14 ;  /* 0x000000ffff0a2224 */ /* 0x001fe200078e000e */
[----:B------:R-:W-:Y:S01]  /*18f0*/  ISETP.GT.AND P1, PT, R3, 0x9, PT ;  /* 0x000000090300780c */ /* 0x000fe20003f24270 */
[----:B------:R-:W-:Y:S01]  /*1900*/  @P2 IMAD.MOV.U32 R11, RZ, RZ, R15 ;  /* 0x000000ffff0b2224 */ /* 0x000fe200078e000f */
[----:B------:R-:W-:Y:S01]  /*1910*/  BSSY B0, `(.L_x_29) ;  /* 0x0000008000007945 */ /* 0x000fe20003800000 */
[----:B------:R-:W-:Y:S01]  /*1920*/  FMUL R5, R5, R2 ;  /* 0x0000000205057220 */ /* 0x000fe20000400000 */
[----:B------:R-:W-:-:S03]  /*1930*/  ISETP.GT.AND P3, PT, R4, RZ, P1 ;  /* 0x000000ff0400720c */ /* 0x000fc60000f64270 */
[----:B------:R-:W-:-:S05]  /*1940*/  FFMA R5, R28, R0, R5 ;  /* 0x000000001c057223 */ /* 0x000fca0000000005 */
[----:B------:R-:W-:-:S05]  /*1950*/  F2FP.TF32.F32.PACK_B R5, R5 ;  /* 0x00000005ff05723e */ /* 0x000fca00024050ff */
[----:B------:R0:W-:Y:S01]  /*1960*/  @P2 STG.E desc[UR12][R10.64+0x20], R5 ;  /* 0x000020050a002986 */ /* 0x0001e2000c10190c */
[----:B------:R-:W-:Y:S05]  /*1970*/  @!P3 BRA `(.L_x_30) ;  /* 0x000000000004b947 */ /* 0x000fea0003800000 */
[----:B------:R4:W5:Y:S02]  /*1980*/  LDG.E.LTC128B R18, desc[UR12][R6.64+0x24] ;  /* 0x0000240c06127981 */ /* 0x000964000c1e1920 */
.L_x_30:
[----:B------:R-:W-:Y:S05]  /*1990*/  BSYNC B0 ;  /* 0x0000000000007941 */ /* 0x000fea0003800000 */
.L_x_29:
[----:B0----5:R-:W-:Y:S01]  /*19a0*/  LOP3.LUT R5, R18, 0xffffe000, RZ, 0xc0, !PT ;  /* 0xffffe00012057812 */ /* 0x021fe200078ec0ff */
[----:B------:R-:W-:Y:S01]  /*19b0*/  @P3 IMAD.MOV.U32 R11, RZ, RZ, R15 ;  /* 0x000000ffff0b3224 */ /* 0x000fe200078e000f */
[----:B------:R-:W-:Y:S01]  /*19c0*/  ISETP.GT.AND P0, PT, R4, 0x8, P0 ;  /* 0x000000080400780c */ /* 0x000fe20000704270 */
[----:B------:R-:W-:Y:S02]  /*19d0*/  BSSY B0, `(.L_x_31) ;  /* 0x0000008000007945 */ /* 0x000fe40003800000 */
[----:B------:R-:W-:-:S04]  /*19e0*/  FMUL R10, R5, R2 ;  /* 0x00000002050a7220 */ /* 0x000fc80000400000 */
[----:B------:R-:W-:Y:S01]  /*19f0*/  FFMA R29, R29, R0, R10 ;  /* 0x000000001d1d7223 */ /* 0x000fe2000000000a */
[----:B------:R-:W-:-:S04]  /*1a00*/  @P3 IMAD.MOV.U32 R10, RZ, RZ, R14 ;  /* 0x000000ffff0a3224 */ /* 0x000fc800078e000e */
[----:B------:R-:W-:-:S05]  /*1a10*/  F2FP.TF32.F32.PACK_B R29, R29 ;  /* 0x0000001dff1d723e */ /* 0x000fca00024050ff */
[----:B------:R0:W-:Y:S01]  /*1a20*/  @P3 STG.E desc[UR12][R10.64+0x24], R29 ;  /* 0x0000241d0a003986 */ /* 0x0001e2000c10190c */
[----:B------:R-:W-:Y:S05]  /*1a30*/  @!P0 BRA `(.L_x_32) ;  /* 0x0000000000048947 */ /* 0x000fea0003800000 */
[----:B------:R0:W5:Y:S02]  /*1a40*/  LDG.E.LTC128B R18, desc[UR12][R8.64+0x20] ;  /* 0x0000200c08127981 */ /* 0x000164000c1e1920 */
.L_x_32:
[----:B------:R-:W-:Y:S05]  /*1a50*/  BSYNC B0 ;  /* 0x0000000000007941 */ /* 0x000fea0003800000 */
.L_x_31:
[----:B-----5:R-:W-:Y:S01]  /*1a60*/  LOP3.LUT R5, R18, 0xffffe000, RZ, 0xc0, !PT ;  /* 0xffffe00012057812 */ /* 0x020fe200078ec0ff */
[----:B0-----:R-:W-:Y:S01]  /*1a70*/  @P0 IMAD.MOV.U32 R10, RZ, RZ, R16 ;  /* 0x000000ffff0a0224 */ /* 0x001fe200078e0010 */
[----:B------:R-:W-:Y:S01]  /*1a80*/  ISETP.GT.AND P1, PT, R4, 0x8, P1 ;  /* 0x000000080400780c */ /* 0x000fe20000f24270 */
[----:B------:R-:W-:Y:S01]  /*1a90*/  @P0 IMAD.MOV.U32 R11, RZ, RZ, R17 ;  /* 0x000000ffff0b0224 */ /* 0x000fe200078e0011 */
[----:B------:R-:W-:Y:S01]  /*1aa0*/  BSSY B0, `(.L_x_33) ;  /* 0x0000007000007945 */ /* 0x000fe20003800000 */
[----:B------:R-:W-:-:S04]  /*1ab0*/  FMUL R5, R5, R2 ;  /* 0x0000000205057220 */ /* 0x000fc80000400000 */
[----:B------:R-:W-:-:S05]  /*1ac0*/  FFMA R5, R30, R0, R5 ;  /* 0x000000001e057223 */ /* 0x000fca0000000005 */
[----:B------:R-:W-:-:S05]  /*1ad0*/  F2FP.TF32.F32.PACK_B R5, R5 ;  /* 0x00000005ff05723e */ /* 0x000fca00024050ff */
[----:B------:R0:W-:Y:S01]  /*1ae0*/  @P0 STG.E desc[UR12][R10.64+0x20], R5 ;  /* 0x000020050a000986 */ /* 0x0001e2000c10190c */
[----:B------:R-:W-:Y:S05]  /*1af0*/  @!P1 BRA `(.L_x_34) ;  /* 0x0000000000049947 */ /* 0x000fea0003800000 */
[----:B------:R0:W5:Y:S02]  /*1b00*/  LDG.E.LTC128B R18, desc[UR12][R8.64+0x24] ;  /* 0x0000240c08127981 */ /* 0x000164000c1e1920 */
.L_x_34:
[----:B------:R-:W-:Y:S05]  /*1b10*/  BSYNC B0 ;  /* 0x0000000000007941 */ /* 0x000fea0003800000 */
.L_x_33:
[----:B0----5:R-:W-:Y:S01]  /*1b20*/  LOP3.LUT R5, R18, 0xffffe000, RZ, 0xc0, !PT ;  /* 0xffffe00012057812 */ /* 0x021fe200078ec0ff */
[----:B------:R-:W-:Y:S01]  /*1b30*/  @P1 IMAD.MOV.U32 R11, RZ, RZ, R17 ;  /* 0x000000ffff0b1224 */ /* 0x000fe200078e0011 */
        /* <DEDUP_REMOVED lines=10> */
.L_x_36:
[----:B------:R-:W-:Y:S05]  /*1be0*/  BSYNC B0 ;  /* 0x0000000000007941 */ /* 0x000fea0003800000 */
.L_x_35:
        /* <DEDUP_REMOVED lines=12> */
.L_x_38:
[----:B------:R-:W-:Y:S05]  /*1cb0*/  BSYNC B0 ;  /* 0x0000000000007941 */ /* 0x000fea0003800000 */
.L_x_37:
        /* <DEDUP_REMOVED lines=11> */
.L_x_40:
[----:B------:R-:W-:Y:S05]  /*1d70*/  BSYNC B0 ;  /* 0x0000000000007941 */ /* 0x000fea0003800000 */
.L_x_39:
        /* <DEDUP_REMOVED lines=11> */
.L_x_42:
[----:B------:R-:W-:Y:S05]  /*1e30*/  BSYNC B0 ;  /* 0x0000000000007941 */ /* 0x000fea0003800000 */
.L_x_41:
        /* <DEDUP_REMOVED lines=12> */
.L_x_44:
[----:B------:R-:W-:Y:S05]  /*1f00*/  BSYNC B0 ;  /* 0x0000000000007941 */ /* 0x000fea0003800000 */
.L_x_43:
        /* <DEDUP_REMOVED lines=12> */
.L_x_46:
[----:B------:R-:W-:Y:S05]  /*1fd0*/  BSYNC B0 ;  /* 0x0000000000007941 */ /* 0x000fea0003800000 */
.L_x_45:
        /* <DEDUP_REMOVED lines=11> */
.L_x_48:
[----:B------:R-:W-:Y:S05]  /*2090*/  BSYNC B0 ;  /* 0x0000000000007941 */ /* 0x000fea0003800000 */
.L_x_47:
        /* <DEDUP_REMOVED lines=11> */
.L_x_50:
[----:B------:R-:W-:Y:S05]  /*2150*/  BSYNC B0 ;  /* 0x0000000000007941 */ /* 0x000fea0003800000 */
.L_x_49:
        /* <DEDUP_REMOVED lines=12> */
.L_x_52:
[----:B------:R-:W-:Y:S05]  /*2220*/  BSYNC B0 ;  /* 0x0000000000007941 */ /* 0x000fea0003800000 */
.L_x_51:
        /* <DEDUP_REMOVED lines=12> */
.L_x_54:
[----:B------:R-:W-:Y:S05]  /*22f0*/  BSYNC B0 ;  /* 0x0000000000007941 */ /* 0x000fea0003800000 */
.L_x_53:
        /* <DEDUP_REMOVED lines=11> */
.L_x_56:
[----:B------:R-:W-:Y:S05]  /*23b0*/  BSYNC B0 ;  /* 0x0000000000007941 */ /* 0x000fea0003800000 */
.L_x_55:
        /* <DEDUP_REMOVED lines=11> */
.L_x_58:
[----:B------:R-:W-:Y:S05]  /*2470*/  BSYNC B0 ;  /* 0x0000000000007941 */ /* 0x000fea0003800000 */
.L_x_57:
        /* <DEDUP_REMOVED lines=12> */
.L_x_60:
[----:B------:R-:W-:Y:S05]  /*2540*/  BSYNC B0 ;  /* 0x0000000000007941 */ /* 0x000fea0003800000 */
.L_x_59:
        /* <DEDUP_REMOVED lines=12> */
.L_x_62:
[----:B------:R-:W-:Y:S05]  /*2610*/  BSYNC B0 ;  /* 0x0000000000007941 */ /* 0x000fea0003800000 */
.L_x_61:
        /* <DEDUP_REMOVED lines=11> */
.L_x_64:
[----:B------:R-:W-:Y:S05]  /*26d0*/  BSYNC B0 ;  /* 0x0000000000007941 */ /* 0x000fea0003800000 */
.L_x_63:
        /* <DEDUP_REMOVED lines=11> */
.L_x_66:
[----:B------:R-:W-:Y:S05]  /*2790*/  BSYNC B0 ;  /* 0x0000000000007941 */ /* 0x000fea0003800000 */
.L_x_65:
        /* <DEDUP_REMOVED lines=12> */
.L_x_68:
[----:B------:R-:W-:Y:S05]  /*2860*/  BSYNC B0 ;  /* 0x0000000000007941 */ /* 0x000fea0003800000 */
.L_x_67:
        /* <DEDUP_REMOVED lines=12> */
.L_x_70:
[----:B------:R-:W-:Y:S05]  /*2930*/  BSYNC B0 ;  /* 0x0000000000007941 */ /* 0x000fea0003800000 */
.L_x_69:
        /* <DEDUP_REMOVED lines=11> */
.L_x_72:
[----:B------:R-:W-:Y:S05]  /*29f0*/  BSYNC B0 ;  /* 0x0000000000007941 */ /* 0x000fea0003800000 */
.L_x_71:
        /* <DEDUP_REMOVED lines=11> */
.L_x_74:
[----:B------:R-:W-:Y:S05]  /*2ab0*/  BSYNC B0 ;  /* 0x0000000000007941 */ /* 0x000fea0003800000 */
.L_x_73:
        /* <DEDUP_REMOVED lines=12> */
.L_x_76:
[----:B------:R-:W-:Y:S05]  /*2b80*/  BSYNC B0 ;  /* 0x0000000000007941 */ /* 0x000fea0003800000 */
.L_x_75:
        /* <DEDUP_REMOVED lines=12> */
.L_x_78:
[----:B------:R-:W-:Y:S05]  /*2c50*/  BSYNC B0 ;  /* 0x0000000000007941 */ /* 0x000fea0003800000 */
.L_x_77:
[----:B-----5:R-:W-:Y:S01]  /*2c60*/  LOP3.LUT R3, R18, 0xffffe000, RZ, 0xc0, !PT ;  /* 0xffffe00012037812 */ /* 0x020fe200078ec0ff */
[----:B------:R-:W-:Y:S01]  /*2c70*/  BSSY B0, `(.L_x_79) ;  /* 0x0000008000007945 */ /* 0x000fe20003800000 */
[----:B------:R-:W-:-:S03]  /*2c80*/  ISETP.GT.AND P0, PT, R4, 0x8, P0 ;  /* 0x000000080400780c */ /* 0x000fc60000704270 */
[----:B01-34-:R-:W-:-:S04]  /*2c90*/  FMUL R6, R3, R2 ;  /* 0x0000000203067220 */ /* 0x01bfc80000400000 */
[----:B------:R-:W-:-:S05]  /*2ca0*/  FFMA R53, R53, R0, R6 ;  /* 0x0000000035357223 */ /* 0x000fca0000000006 */
[----:B------:R-:W-:-:S05]  /*2cb0*/  F2FP.TF32.F32.PACK_B R53, R53 ;  /* 0x00000035ff35723e */ /* 0x000fca00024050ff */
[----:B------:R0:W-:Y:S01]  /*2cc0*/  @P3 STG.E desc[UR12][R14.64+0xe4], R53 ;  /* 0x0000e4350e003986 */ /* 0x0001e2000c10190c */
[----:B------:R-:W-:Y:S05]  /*2cd0*/  @!P0 BRA `(.L_x_80) ;  /* 0x0000000000048947 */ /* 0x000fea0003800000 */
[----:B------:R1:W5:Y:S02]  /*2ce0*/  LDG.E.LTC128B R18, desc[UR12][R8.64+0xe0] ;  /* 0x0000e00c08127981 */ /* 0x000364000c1e1920 */
.L_x_80:
[----:B------:R-:W-:Y:S05]  /*2cf0*/  BSYNC B0 ;  /* 0x0000000000007941 */ /* 0x000fea0003800000 */
.L_x_79:
[----:B-----5:R-:W-:Y:S01]  /*2d00*/  LOP3.LUT R3, R18, 0xffffe000, RZ, 0xc0, !PT ;  /* 0xffffe00012037812 */ /* 0x020fe200078ec0ff */
[----:B------:R-:W-:Y:S01]  /*2d10*/  @P0 IMAD.MOV.U32 R5, RZ, RZ, R17 ;  /* 0x000000ffff050224 */ /* 0x000fe200078e0011 */
        /* <DEDUP_REMOVED lines=9> */
.L_x_82:
[----:B------:R-:W-:Y:S05]  /*2db0*/  BSYNC B0 ;  /* 0x0000000000007941 */ /* 0x000fea0003800000 */
.L_x_81:
[----:B---3-5:R-:W-:-:S05]  /*2dc0*/  LOP3.LUT R3, R18, 0xffffe000, RZ, 0xc0, !PT ;  /* 0xffffe00012037812 */ /* 0x028fca00078ec0ff */
[----:B------:R-:W-:-:S04]  /*2dd0*/  FMUL R2, R3, R2 ;  /* 0x0000000203027220 */ /* 0x000fc80000400000 */
[----:B------:R-:W-:Y:S01]  /*2de0*/  FFMA R2, R55, R0, R2 ;  /* 0x0000000037027223 */ /* 0x000fe20000000002 */
[----:B------:R-:W-:Y:S06]  /*2df0*/  @!P1 EXIT ;  /* 0x000000000000994d */ /* 0x000fec0003800000 */
[----:B------:R-:W-:-:S05]  /*2e00*/  F2FP.TF32.F32.PACK_B R3, R2 ;  /* 0x00000002ff03723e */ /* 0x000fca00024050ff */
[----:B------:R-:W-:Y:S01]  /*2e10*/  STG.E desc[UR12][R16.64+0xe4], R3 ;  /* 0x0000e40310007986 */ /* 0x000fe2000c10190c */
[----:B------:R-:W-:Y:S05]  /*2e20*/  EXIT ;  /* 0x000000000000794d */ /* 0x000fea0003800000 */
.L_x_22:
[----:B------:R-:W-:Y:S01]  /*2e30*/  ULDC.64 UR4, c[0x0][0x5c8] ;  /* 0x0001720000047ab9 */ /* 0x000fe20000000a00 */
[-C--:B-1----:R-:W-:Y:S01]  /*2e40*/  FMUL R9, R24, R0.reuse ;  /* 0x0000000018097220 */ /* 0x082fe20000400000 */
[----:B------:R-:W-:Y:S01]  /*2e50*/  LEA R6, P1, R12, UR4, 0x2 ;  /* 0x000000040c067c11 */ /* 0x000fe2000f8210ff */
[-C--:B------:R-:W-:Y:S01]  /*2e60*/  FMUL R25, R25, R0.reuse ;  /* 0x0000000019197220 */ /* 0x080fe20000400000 */
[----:B------:R-:W-:Y:S01]  /*2e70*/  ISETP.GT.AND P2, PT, R3, 0x1, PT ;  /* 0x000000010300780c */ /* 0x000fe20003f44270 */
[-C--:B------:R-:W-:Y:S01]  /*2e80*/  FMUL R11, R26, R0.reuse ;  /* 0x000000001a0b7220 */ /* 0x080fe20000400000 */
[----:B------:R-:W-:Y:S01]  /*2e90*/  F2FP.TF32.F32.PACK_B R9, R9 ;  /* 0x00000009ff09723e */ /* 0x000fe200024050ff */
[-C--:B------:R-:W-:Y:S01]  /*2ea0*/  FMUL R27, R27, R0.reuse ;  /* 0x000000001b1b7220 */ /* 0x080fe20000400000 */
[----:B------:R-:W-:Y:S01]  /*2eb0*/  LEA.HI.X R7, R12, UR5, R19, 0x2, P1 ;  /* 0x000000050c077c11 */ /* 0x000fe200088f1413 */
[-C--:B------:R-:W-:Y:S01]  /*2ec0*/  FMUL R29, R29, R0.reuse ;  /* 0x000000001d1d7220 */ /* 0x080fe20000400000 */
[----:B------:R-:W-:Y:S01]  /*2ed0*/  ISETP.GT.AND P4, PT, R4, RZ, P2 ;  /* 0x000000ff0400720c */ /* 0x000fe20001784270 */
[-C--:B------:R-:W-:Y:S01]  /*2ee0*/  FMUL R13, R30, R0.reuse ;  /* 0x000000001e0d7220 */ /* 0x080fe20000400000 */
[----:B------:R-:W-:Y:S01]  /*2ef0*/  ISETP.GT.AND P2, PT, R4, 0x8, P2 ;  /* 0x000000080400780c */ /* 0x000fe20001744270 */
[----:B------:R0:W-:Y:S01]  /*2f00*/  @P3 STG.E desc[UR12][R6.64], R9 ;  /* 0x0000000906003986 */ /* 0x0001e2000c10190c */
[----:B------:R-:W-:Y:S01]  /*2f10*/  SHF.L.U64.HI R5, R16, 0x2, R5 ;  /* 0x0000000210057819 */ /* 0x000fe20000010205 */
[-C--:B------:R-:W-:Y:S01]  /*2f20*/  FMUL R31, R31, R0.reuse ;  /* 0x000000001f1f7220 */ /* 0x080fe20000400000 */
[----:B------:R-:W-:Y:S01]  /*2f30*/  ISETP.GT.AND P1, PT, R4, 0x8, P0 ;  /* 0x000000080400780c */ /* 0x000fe20000724270 */
[----:B------:R-:W-:Y:S01]  /*2f40*/  FMUL R33, R33, R0 ;  /* 0x0000000021217220 */ /* 0x000fe20000400000 */
[----:B------:R-:W-:Y:S01]  /*2f50*/  LEA R16, P3, R16, R6, 0x2 ;  /* 0x0000000610107211 */ /* 0x000fe200078610ff */
[-C--:B------:R-:W-:Y:S01]  /*2f60*/  FMUL R35, R35, R0.reuse ;  /* 0x0000000023237220 */ /* 0x080fe20000400000 */
[----:B------:R-:W-:Y:S01]  /*2f70*/  F2FP.TF32.F32.PACK_B R25, R25 ;  /* 0x00000019ff19723e */ /* 0x000fe200024050ff */
[-C--:B------:R-:W-:Y:S01]  /*2f80*/  FMUL R37, R37, R0.reuse ;  /* 0x0000000025257220 */ /* 0x080fe20000400000 */
[----:B------:R-:W-:Y:S01]  /*2f90*/  F2FP.TF32.F32.PACK_B R11, R11 ;  /* 0x0000000bff0b723e */ /* 0x000fe200024050ff */
[----:B------:R-:W-:Y:S01]  /*2fa0*/  IMAD.X R17, R5, 0x1, R7, P3 ;  /* 0x0000000105117824 */ /* 0x000fe200018e0607 */
[----:B------:R-:W-:Y:S01]  /*2fb0*/  F2FP.TF32.F32.PACK_B R27, R27 ;  /* 0x0000001bff1b723e */ /* 0x000fe200024050ff */
[--C-:B------:R-:W-:Y:S01]  /*2fc0*/  @P2 IMAD.MOV.U32 R8, RZ, RZ, R16.reuse ;  /* 0x000000ffff082224 */ /* 0x100fe200078e0010 */
[C---:B------:R-:W-:Y:S01]  /*2fd0*/  ISETP.GT.AND P0, PT, R3.reuse, 0x8, PT ;  /* 0x000000080300780c */ /* 0x040fe20003f04270 */
[--C-:B0-----:R-:W-:Y:S01]  /*2fe0*/  @P2 IMAD.MOV.U32 R9, RZ, RZ, R17.reuse ;  /* 0x000000ffff092224 */ /* 0x101fe200078e0011 */
[----:B------:R-:W-:Y:S01]  /*2ff0*/  @P4 STG.E desc[UR12][R6.64+0x4], R25 ;  /* 0x0000041906004986 */ /* 0x000fe2000c10190c */
[----:B------:R-:W-:Y:S01]  /*3000*/  ISETP.GT.AND P3, PT, R3, 0x9, PT ;  /* 0x000000090300780c */ /* 0x000fe20003f64270 */
[-C--:B------:R-:W-:Y:S01]  /*3010*/  FMUL R5, R28, R0.reuse ;  /* 0x000000001c057220 */ /* 0x080fe20000400000 */
[C---:B------:R-:W-:Y:S01]  /*3020*/  ISETP.GT.AND P4, PT, R4.reuse, RZ, P0 ;  /* 0x000000ff0400720c */ /* 0x040fe20000784270 */
[----:B------:R0:W-:Y:S01]  /*3030*/  @P1 STG.E desc[UR12][R16.64], R11 ;  /* 0x0000000b10001986 */ /* 0x0001e2000c10190c */
[C---:B------:R-:W-:Y:S01]  /*3040*/  ISETP.GT.AND P1, PT, R4.reuse, RZ, P3 ;  /* 0x000000ff0400720c */ /* 0x040fe20001f24270 */
[-C--:B------:R-:W-:Y:S01]  /*3050*/  FMUL R39, R39, R0.reuse ;  /* 0x0000000027277220 */ /* 0x080fe20000400000 */
[C---:B------:R-:W-:Y:S01]  /*3060*/  ISETP.GT.AND P3, PT, R4.reuse, 0x8, P3 ;  /* 0x000000080400780c */ /* 0x040fe20001f64270 */
[----:B------:R1:W-:Y:S01]  /*3070*/  @P2 STG.E desc[UR12][R8.64+0x4], R27 ;  /* 0x0000041b08002986 */ /* 0x0003e2000c10190c */
[----:B------:R-:W-:Y:S01]  /*3080*/  ISETP.GT.AND P2, PT, R4, 0x8, P0 ;  /* 0x000000080400780c */ /* 0x000fe20000744270 */
[-C--:B------:R-:W-:Y:S01]  /*3090*/  FMUL R41, R41, R0.reuse ;  /* 0x0000000029297220 */ /* 0x080fe20000400000 */
[----:B------:R-:W-:Y:S01]  /*30a0*/  F2FP.TF32.F32.PACK_B R5, R5 ;  /* 0x00000005ff05723e */ /* 0x000fe200024050ff */
[-C--:B------:R-:W-:Y:S01]  /*30b0*/  FMUL R43, R43, R0.reuse ;  /* 0x000000002b2b7220 */ /* 0x080fe20000400000 */
[----:B------:R-:W-:Y:S01]  /*30c0*/  F2FP.TF32.F32.PACK_B R29, R29 ;  /* 0x0000001dff1d723e */ /* 0x000fe200024050ff */
[-C--:B------:R-:W-:Y:S01]  /*30d0*/  FMUL R45, R45, R0.reuse ;  /* 0x000000002d2d7220 */ /* 0x080fe20000400000 */
[----:B------:R-:W-:Y:S01]  /*30e0*/  F2FP.TF32.F32.PACK_B R13, R13 ;  /* 0x0000000dff0d723e */ /* 0x000fe200024050ff */
[----:B------:R2:W-:Y:S01]  /*30f0*/  @P4 STG.E desc[UR12][R6.64+0x20], R5 ;  /* 0x0000200506004986 */ /* 0x0005e2000c10190c */
[C---:B------:R-:W-:Y:S01]  /*3100*/  ISETP.GT.AND P0, PT, R3.reuse, 0x10, PT ;  /* 0x000000100300780c */ /* 0x040fe20003f04270 */
[-C--:B0-----:R-:W-:Y:S01]  /*3110*/  FMUL R11, R34, R0.reuse ;  /* 0x00000000220b7220 */ /* 0x081fe20000400000 */
[----:B------:R-:W-:Y:S01]  /*3120*/  F2FP.TF32.F32.PACK_B R31, R31 ;  /* 0x0000001fff1f723e */ /* 0x000fe200024050ff */
[----:B------:R-:W-:Y:S01]  /*3130*/  @P1 STG.E desc[UR12][R6.64+0x24], R29 ;  /* 0x0000241d06001986 */ /* 0x000fe2000c10190c */
[----:B------:R-:W-:Y:S01]  /*3140*/  ISETP.GT.AND P1, PT, R3, 0x11, PT ;  /* 0x000000110300780c */ /* 0x000fe20003f24270 */
[----:B-1----:R-:W-:Y:S01]  /*3150*/  @P2 IMAD.MOV.U32 R8, RZ, RZ, R16 ;  /* 0x000000ffff082224 */ /* 0x002fe200078e0010 */
[C---:B------:R-:W-:Y:S01]  /*3160*/  ISETP.GT.AND P5, PT, R4.reuse, RZ, P0 ;  /* 0x000000ff0400720c */ /* 0x040fe200007a4270 */
[----:B------:R-:W-:Y:S01]  /*3170*/  @P2 IMAD.MOV.U32 R9, RZ, RZ, R17 ;  /* 0x000000ffff092224 */ /* 0x000fe200078e0011 */
[----:B------:R-:W-:Y:S01]  /*3180*/  ISETP.GT.AND P4, PT, R4, RZ, P1 ;  /* 0x000000ff0400720c */ /* 0x000fe20000f84270 */
[-C--:B------:R-:W-:Y:S01]  /*3190*/  FMUL R47, R47, R0.reuse ;  /* 0x000000002f2f7220 */ /* 0x080fe20000400000 */
[----:B------:R-:W-:Y:S01]  /*31a0*/  F2FP.TF32.F32.PACK_B R33, R33 ;  /* 0x00000021ff21723e */ /* 0x000fe200024050ff */
[-C--:B--2---:R-:W-:Y:S01]  /*31b0*/  FMUL R5, R32, R0.reuse ;  /* 0x0000000020057220 */ /* 0x084fe20000400000 */
[----:B------:R0:W-:Y:S01]  /*31c0*/  @P2 STG.E desc[UR12][R8.64+0x20], R13 ;  /* 0x0000200d08002986 */ /* 0x0001e2000c10190c */
[----:B------:R-:W-:Y:S01]  /*31d0*/  ISETP.GT.AND P2, PT, R4, 0x8, P0 ;  /* 0x000000080400780c */ /* 0x000fe20000744270 */
[-C--:B------:R-:W-:Y:S01]  /*31e0*/  FMUL R49, R49, R0.reuse ;  /* 0x0000000031317220 */ /* 0x080fe20000400000 */
[----:B------:R-:W-:Y:S01]  /*31f0*/  ISETP.GT.AND P0, PT, R3, 0x18, PT ;  /* 0x000000180300780c */ /* 0x000fe20003f04270 */
[-C--:B------:R-:W-:Y:S01]  /*3200*/  FMUL R51, R51, R0.reuse ;  /* 0x0000000033337220 */ /* 0x080fe20000400000 */
[----:B------:R-:W-:Y:S01]  /*3210*/  F2FP.TF32.F32.PACK_B R5, R5 ;  /* 0x00000005ff05723e */ /* 0x000fe200024050ff */
[-C--:B------:R-:W-:Y:S01]  /*3220*/  FMUL R53, R53, R0.reuse ;  /* 0x0000000035357220 */ /* 0x080fe20000400000 */
[----:B------:R-:W-:Y:S01]  /*3230*/  F2FP.TF32.F32.PACK_B R11, R11 ;  /* 0x0000000bff0b723e */ /* 0x000fe200024050ff */
[----:B------:R-:W-:Y:S01]  /*3240*/  FMUL R15, R54, R0 ;  /* 0x00000000360f7220 */ /* 0x000fe20000400000 */
[----:B------:R-:W-:-:S02]  /*3250*/  F2FP.TF32.F32.PACK_B R35, R35 ;  /* 0x00000023ff23723e */ /* 0x000fc400024050ff */
[----:B------:R-:W-:Y:S01]  /*3260*/  F2FP.TF32.F32.PACK_B R37, R37 ;  /* 0x00000025ff25723e */ /* 0x000fe200024050ff */
[----:B0-----:R-:W-:Y:S02]  /*3270*/  @P3 IMAD.MOV.U32 R8, RZ, RZ, R16 ;  /* 0x000000ffff083224 */ /* 0x001fe400078e0010 */
[----:B------:R-:W-:Y:S01]  /*3280*/  FMUL R13, R38, R0 ;  /* 0x00000000260d7220 */ /* 0x000fe20000400000 */
[----:B------:R-:W-:Y:S01]  /*3290*/  @P3 IMAD.MOV.U32 R9, RZ, RZ, R17 ;  /* 0x000000ffff093224 */ /* 0x000fe200078e0011 */
[----:B------:R-:W-:Y:S02]  /*32a0*/  F2FP.TF32.F32.PACK_B R39, R39 ;  /* 0x00000027ff27723e */ /* 0x000fe400024050ff */
[----:B------:R-:W-:Y:S02]  /*32b0*/  F2FP.TF32.F32.PACK_B R41, R41 ;  /* 0x00000029ff29723e */ /* 0x000fe400024050ff */
[----:B------:R0:W-:Y:S01]  /*32c0*/  @P3 STG.E desc[UR12][R8.64+0x24], R31 ;  /* 0x0000241f08003986 */ /* 0x0001e2000c10190c */
[----:B------:R-:W-:-:S02]  /*32d0*/  ISETP.GT.AND P3, PT, R4, 0x8, P1 ;  /* 0x000000080400780c */ /* 0x000fc40000f64270 */
[----:B------:R-:W-:Y:S01]  /*32e0*/  ISETP.GT.AND P1, PT, R3, 0x19, PT ;  /* 0x000000190300780c */ /* 0x000fe20003f24270 */
[----:B------:R1:W-:Y:S01]  /*32f0*/  @P5 STG.E desc[UR12][R6.64+0x40], R5 ;  /* 0x0000400506005986 */ /* 0x0003e2000c10190c */
[C---:B------:R-:W-:Y:S02]  /*3300*/  ISETP.GT.AND P5, PT, R4.reuse, RZ, P0 ;  /* 0x000000ff0400720c */ /* 0x040fe400007a4270 */
[----:B------:R-:W-:Y:S01]  /*3310*/  F2FP.TF32.F32.PACK_B R13, R13 ;  /* 0x0000000dff0d723e */ /* 0x000fe200024050ff */
[----:B------:R-:W-:Y:S01]  /*3320*/  @P4 STG.E desc[UR12][R6.64+0x44], R33 ;  /* 0x0000442106004986 */ /* 0x000fe2000c10190c */
[----:B------:R-:W-:Y:S02]  /*3330*/  ISETP.GT.AND P4, PT, R4, RZ, P1 ;  /* 0x000000ff0400720c */ /* 0x000fe40000f84270 */
[----:B------:R-:W-:Y:S01]  /*3340*/  F2FP.TF32.F32.PACK_B R43, R43 ;  /* 0x0000002bff2b723e */ /* 0x000fe200024050ff */
[----:B0-----:R-:W-:Y:S01]  /*3350*/  @P2 IMAD.MOV.U32 R8, RZ, RZ, R16 ;  /* 0x000000ffff082224 */ /* 0x001fe200078e0010 */
[----:B------:R-:W-:Y:S01]  /*3360*/  F2FP.TF32.F32.PACK_B R45, R45 ;  /* 0x0000002dff2d723e */ /* 0x000fe200024050ff */
[----:B------:R-:W-:Y:S01]  /*3370*/  @P2 IMAD.MOV.U32 R9, RZ, RZ, R17 ;  /* 0x000000ffff092224 */ /* 0x000fe200078e0011 */
[----:B------:R-:W-:Y:S01]  /*3380*/  F2FP.TF32.F32.PACK_B R47, R47 ;  /* 0x0000002fff2f723e */ /* 0x000fe200024050ff */
[----:B-1----:R-:W-:Y:S01]  /*3390*/  FMUL R5, R36, R0 ;  /* 0x0000000024057220 */ /* 0x002fe20000400000 */
[----:B------:R-:W-:-:S02]  /*33a0*/  F2FP.TF32.F32.PACK_B R49, R49 ;  /* 0x00000031ff31723e */ /* 0x000fc400024050ff */
[----:B------:R0:W-:Y:S01]  /*33b0*/  @P2 STG.E desc[UR12][R8.64+0x40], R11 ;  /* 0x0000400b08002986 */ /* 0x0001e2000c10190c */
[----:B------:R-:W-:Y:S02]  /*33c0*/  ISETP.GT.AND P2, PT, R4, 0x8, P0 ;  /* 0x000000080400780c */ /* 0x000fe40000744270 */
[----:B------:R-:W-:Y:S02]  /*33d0*/  F2FP.TF32.F32.PACK_B R5, R5 ;  /* 0x00000005ff05723e */ /* 0x000fe400024050ff */
[----:B------:R-:W-:Y:S02]  /*33e0*/  ISETP.GT.AND P0, PT, R3, 0x20, PT ;  /* 0x000000200300780c */ /* 0x000fe40003f04270 */
[----:B------:R-:W-:Y:S02]  /*33f0*/  F2FP.TF32.F32.PACK_B R51, R51 ;  /* 0x00000033ff33723e */ /* 0x000fe400024050ff */
[----:B------:R-:W-:Y:S02]  /*3400*/  F2FP.TF32.F32.PACK_B R53, R53 ;  /* 0x00000035ff35723e */ /* 0x000fe400024050ff */
[----:B------:R-:W-:Y:S01]  /*3410*/  F2FP.TF32.F32.PACK_B R15, R15 ;  /* 0x0000000fff0f723e */ /* 0x000fe200024050ff */
[----:B0-----:R-:W-:-:S02]  /*3420*/  @P3 IMAD.MOV.U32 R8, RZ, RZ, R16 ;  /* 0x000000ffff083224 */ /* 0x001fc400078e0010 */
[----:B------:R-:W-:Y:S01]  /*3430*/  FMUL R11, R42, R0 ;  /* 0x000000002a0b7220 */ /* 0x000fe20000400000 */
[----:B------:R-:W-:-:S04]  /*3440*/  @P3 IMAD.MOV.U32 R9, RZ, RZ, R17 ;  /* 0x000000ffff093224 */ /* 0x000fc800078e0011 */
[----:B------:R-:W-:Y:S01]  /*3450*/  F2FP.TF32.F32.PACK_B R11, R11 ;  /* 0x0000000bff0b723e */ /* 0x000fe200024050ff */
[----:B------:R0:W-:Y:S01]  /*3460*/  @P3 STG.E desc[UR12][R8.64+0x44], R35 ;  /* 0x0000442308003986 */ /* 0x0001e2000c10190c */
[C---:B------:R-:W-:Y:S02]  /*3470*/  ISETP.GT.AND P3, PT, R4.reuse, 0x8, P1 ;  /* 0x000000080400780c */ /* 0x040fe40000f64270 */
[C---:B------:R-:W-:Y:S01]  /*3480*/  ISETP.GT.AND P1, PT, R3.reuse, 0x21, PT ;  /* 0x000000210300780c */ /* 0x040fe20003f24270 */
[----:B------:R1:W-:Y:S01]  /*3490*/  @P5 STG.E desc[UR12][R6.64+0x60], R5 ;  /* 0x0000600506005986 */ /* 0x0003e2000c10190c */
[C---:B------:R-:W-:Y:S02]  /*34a0*/  ISETP.GT.AND P5, PT, R4.reuse, RZ, P0 ;  /* 0x000000ff0400720c */ /* 0x040fe400007a4270 */
[----:B------:R-:W-:Y:S01]  /*34b0*/  ISETP.GT.AND P0, PT, R4, 0x8, P0 ;  /* 0x000000080400780c */ /* 0x000fe20000704270 */
[----:B------:R-:W-:Y:S01]  /*34c0*/  @P4 STG.E desc[UR12][R6.64+0x64], R37 ;  /* 0x0000642506004986 */ /* 0x000fe2000c10190c */
[----:B------:R-:W-:Y:S01]  /*34d0*/  ISETP.GT.AND P4, PT, R3, 0x29, PT ;  /* 0x000000290300780c */ /* 0x000fe20003f84270 */
[----:B0-----:R-:W-:-:S03]  /*34e0*/  @P2 IMAD.MOV.U32 R8, RZ, RZ, R16 ;  /* 0x000000ffff082224 */ /* 0x001fc600078e0010 */
[C---:B------:R-:W-:Y:S01]  /*34f0*/  ISETP.GT.AND P6, PT, R4.reuse, RZ, P4 ;  /* 0x000000ff0400720c */ /* 0x040fe200027c4270 */
[----:B------:R-:W-:Y:S01]  /*3500*/  @P2 IMAD.MOV.U32 R9, RZ, RZ, R17 ;  /* 0x000000ffff092224 */ /* 0x000fe200078e0011 */
[----:B------:R-:W-:Y:S01]  /*3510*/  ISETP.GT.AND P4, PT, R4, 0x8, P4 ;  /* 0x000000080400780c */ /* 0x000fe20002784270 */
[----:B-1----:R-:W-:-:S03]  /*3520*/  FMUL R5, R40, R0 ;  /* 0x0000000028057220 */ /* 0x002fc60000400000 */
[----:B------:R0:W-:Y:S01]  /*3530*/  @P2 STG.E desc[UR12][R8.64+0x60], R13 ;  /* 0x0000600d08002986 */ /* 0x0001e2000c10190c */
[C---:B------:R-:W-:Y:S02]  /*3540*/  ISETP.GT.AND P2, PT, R4.reuse, RZ, P1 ;  /* 0x000000ff0400720c */ /* 0x040fe40000f44270 */
[----:B------:R-:W-:Y:S02]  /*3550*/  F2FP.TF32.F32.PACK_B R5, R5 ;  /* 0x00000005ff05723e */ /* 0x000fe400024050ff */
[----:B------:R-:W-:Y:S02]  /*3560*/  ISETP.GT.AND P1, PT, R4, 0x8, P1 ;  /* 0x000000080400780c */ /* 0x000fe40000f24270 */
[----:B------:R-:W-:Y:S02]  /*3570*/  @P6 IMAD.MOV.U32 R2, RZ, RZ, R6 ;  /* 0x000000ffff026224 */ /* 0x000fe400078e0006 */
[----:B0-----:R-:W-:Y:S02]  /*3580*/  @P3 IMAD.MOV.U32 R8, RZ, RZ, R16 ;  /* 0x000000ffff083224 */ /* 0x001fe400078e0010 */
[----:B------:R-:W-:Y:S01]  /*3590*/  FMUL R13, R52, R0 ;  /* 0x00000000340d7220 */ /* 0x000fe20000400000 */
[----:B------:R-:W-:-:S04]  /*35a0*/  @P3 IMAD.MOV.U32 R9, RZ, RZ, R17 ;  /* 0x000000ffff093224 */ /* 0x000fc800078e0011 */
[----:B------:R-:W-:Y:S01]  /*35b0*/  F2FP.TF32.F32.PACK_B R13, R13 ;  /* 0x0000000dff0d723e */ /* 0x000fe200024050ff */
[----:B------:R0:W-:Y:S04]  /*35c0*/  @P3 STG.E desc[UR12][R8.64+0x64], R39 ;  /* 0x0000642708003986 */ /* 0x0001e8000c10190c */
[----:B------:R1:W-:Y:S01]  /*35d0*/  @P5 STG.E desc[UR12][R6.64+0x80], R5 ;  /* 0x0000800506005986 */ /* 0x0003e2000c10190c */
[----:B------:R-:W-:-:S03]  /*35e0*/  ISETP.GT.AND P5, PT, R3, 0x28, PT ;  /* 0x000000280300780c */ /* 0x000fc60003fa4270 */
[----:B------:R-:W-:Y:S01]  /*35f0*/  @P2 STG.E desc[UR12][R6.64+0x84], R41 ;  /* 0x0000842906002986 */ /* 0x000fe2000c10190c */
[C---:B------:R-:W-:Y:S02]  /*3600*/  ISETP.GT.AND P3, PT, R4.reuse, RZ, P5 ;  /* 0x000000ff0400720c */ /* 0x040fe40002f64270 */
[----:B------:R-:W-:Y:S01]  /*3610*/  ISETP.GT.AND P5, PT, R4, 0x8, P5 ;  /* 0x000000080400780c */ /* 0x000fe20002fa4270 */
[----:B0-----:R-:W-:Y:S01]  /*3620*/  @P0 IMAD.MOV.U32 R8, RZ, RZ, R16 ;  /* 0x000000ffff080224 */ /* 0x001fe200078e0010 */
[----:B------:R-:W-:Y:S01]  /*3630*/  ISETP.GT.AND P2, PT, R3, 0x31, PT ;  /* 0x000000310300780c */ /* 0x000fe20003f44270 */
[----:B------:R-:W-:Y:S02]  /*3640*/  @P0 IMAD.MOV.U32 R9, RZ, RZ, R17 ;  /* 0x000000ffff090224 */ /* 0x000fe400078e0011 */
[----:B-1----:R-:W-:-:S03]  /*3650*/  FMUL R5, R44, R0 ;  /* 0x000000002c057220 */ /* 0x002fc60000400000 */
[----:B------:R0:W-:Y:S01]  /*3660*/  @P0 STG.E desc[UR12][R8.64+0x80], R11 ;  /* 0x0000800b08000986 */ /* 0x0001e2000c10190c */
[----:B------:R-:W-:Y:S02]  /*3670*/  ISETP.GT.AND P0, PT, R3, 0x39, PT ;  /* 0x000000390300780c */ /* 0x000fe40003f04270 */
[----:B------:R-:W-:Y:S01]  /*3680*/  F2FP.TF32.F32.PACK_B R5, R5 ;  /* 0x00000005ff05723e */ /* 0x000fe200024050ff */
[----:B0-----:R-:W-:Y:S02]  /*3690*/  @P1 IMAD.MOV.U32 R8, RZ, RZ, R16 ;  /* 0x000000ffff081224 */ /* 0x001fe400078e0010 */
[----:B------:R-:W-:Y:S01]  /*36a0*/  FMUL R11, R46, R0 ;  /* 0x000000002e0b7220 */ /* 0x000fe20000400000 */
[----:B------:R-:W-:-:S04]  /*36b0*/  @P1 IMAD.MOV.U32 R9, RZ, RZ, R17 ;  /* 0x000000ffff091224 */ /* 0x000fc800078e0011 */
[----:B------:R-:W-:Y:S01]  /*36c0*/  F2FP.TF32.F32.PACK_B R11, R11 ;  /* 0x0000000bff0b723e */ /* 0x000fe200024050ff */
[----:B------:R0:W-:Y:S01]  /*36d0*/  @P1 STG.E desc[UR12][R8.64+0x84], R43 ;  /* 0x0000842b08001986 */ /* 0x0001e2000c10190c */
[----:B------:R-:W-:-:S03]  /*36e0*/  ISETP.GT.AND P1, PT, R3, 0x38, PT ;  /* 0x000000380300780c */ /* 0x000fc60003f24270 */
[----:B------:R1:W-:Y:S01]  /*36f0*/  @P3 STG.E desc[UR12][R6.64+0xa0], R5 ;  /* 0x0000a00506003986 */ /* 0x0003e2000c10190c */
[----:B------:R-:W-:Y:S01]  /*3700*/  ISETP.GT.AND P3, PT, R3, 0x30, PT ;  /* 0x000000300300780c */ /* 0x000fe20003f64270 */
[----:B------:R-:W-:-:S05]  /*3710*/  @P6 IMAD.MOV.U32 R3, RZ, RZ, R7 ;  /* 0x000000ffff036224 */ /* 0x000fca00078e0007 */
[----:B------:R2:W-:Y:S01]  /*3720*/  @P6 STG.E desc[UR12][R2.64+0xa4], R45 ;  /* 0x0000a42d02006986 */ /* 0x0005e2000c10190c */
[----:B------:R-:W-:Y:S01]  /*3730*/  ISETP.GT.AND P6, PT, R4, RZ, P3 ;  /* 0x000000ff0400720c */ /* 0x000fe20001fc4270 */
[-C--:B0-----:R-:W-:Y:S01]  /*3740*/  FMUL R9, R50, R0.reuse ;  /* 0x0000000032097220 */ /* 0x081fe20000400000 */
[----:B------:R-:W-:Y:S01]  /*3750*/  ISETP.GT.AND P3, PT, R4, 0x8, P3 ;  /* 0x000000080400780c */ /* 0x000fe20001f64270 */
[-C--:B-1----:R-:W-:Y:S01]  /*3760*/  FMUL R5, R48, R0.reuse ;  /* 0x0000000030057220 */ /* 0x082fe20000400000 */
[----:B------:R-:W-:Y:S02]  /*3770*/  FMUL R0, R55, R0 ;  /* 0x0000000037007220 */ /* 0x000fe40000400000 */
[----:B------:R-:W-:Y:S02]  /*3780*/  F2FP.TF32.F32.PACK_B R9, R9 ;  /* 0x00000009ff09723e */ /* 0x000fe400024050ff */
[----:B------:R-:W-:Y:S01]  /*3790*/  F2FP.TF32.F32.PACK_B R5, R5 ;  /* 0x00000005ff05723e */ /* 0x000fe200024050ff */
[----:B--2---:R-:W-:-:S02]  /*37a0*/  @P5 IMAD.MOV.U32 R2, RZ, RZ, R16 ;  /* 0x000000ffff025224 */ /* 0x004fc400078e0010 */
[----:B------:R-:W-:-:S05]  /*37b0*/  @P5 IMAD.MOV.U32 R3, RZ, RZ, R17 ;  /* 0x000000ffff035224 */ /* 0x000fca00078e0011 */
[----:B------:R0:W-:Y:S01]  /*37c0*/  @P5 STG.E desc[UR12][R2.64+0xa0], R11 ;  /* 0x0000a00b02005986 */ /* 0x0001e2000c10190c */
[C---:B------:R-:W-:Y:S02]  /*37d0*/  ISETP.GT.AND P5, PT, R4.reuse, RZ, P2 ;  /* 0x000000ff0400720c */ /* 0x040fe400017a4270 */
[----:B------:R-:W-:Y:S01]  /*37e0*/  ISETP.GT.AND P2, PT, R4, 0x8, P2 ;  /* 0x000000080400780c */ /* 0x000fe20001744270 */
[----:B0-----:R-:W-:Y:S02]  /*37f0*/  @P4 IMAD.MOV.U32 R2, RZ, RZ, R16 ;  /* 0x000000ffff024224 */ /* 0x001fe400078e0010 */
        /* <DEDUP_REMOVED lines=11> */
[----:B------:R0:W-:Y:S02]  /*38b0*/  @P5 STG.E desc[UR12][R2.64+0xc4], R49 ;  /* 0x0000c43102005986 */ /* 0x0001e4000c10190c */
        /* <DEDUP_REMOVED lines=8> */
[----:B------:R0:W-:Y:S04]  /*3940*/  @P4 STG.E desc[UR12][R2.64+0xe0], R13 ;  /* 0x0000e00d02004986 */ /* 0x0001e8000c10190c */
[----:B------:R1:W-:Y:S01]  /*3950*/  @P6 STG.E desc[UR12][R6.64+0xe4], R53 ;  /* 0x0000e43506006986 */ /* 0x0003e2000c10190c */
[----:B0-----:R-:W-:Y:S02]  /*3960*/  @P1 IMAD.MOV.U32 R2, RZ, RZ, R16 ;  /* 0x000000ffff021224 */ /* 0x001fe400078e0010 */
[----:B------:R-:W-:-:S05]  /*3970*/  @P1 IMAD.MOV.U32 R3, RZ, RZ, R17 ;  /* 0x000000ffff031224 */ /* 0x000fca00078e0011 */
[----:B------:R1:W-:Y:S01]  /*3980*/  @P1 STG.E desc[UR12][R2.64+0xe0], R15 ;  /* 0x0000e00f02001986 */ /* 0x0003e2000c10190c */
[----:B------:R-:W-:Y:S05]  /*3990*/  @!P0 EXIT ;  /* 0x000000000000894d */ /* 0x000fea0003800000 */
[----:B-1----:R-:W-:-:S05]  /*39a0*/  F2FP.TF32.F32.PACK_B R3, R0 ;  /* 0x00000000ff03723e */ /* 0x002fca00024050ff */
[----:B------:R-:W-:Y:S01]  /*39b0*/  STG.E desc[UR12][R16.64+0xe4], R3 ;  /* 0x0000e40310007986 */ /* 0x000fe2000c10190c */
[----:B------:R-:W-:Y:S05]  /*39c0*/  EXIT ;  /* 0x000000000000794d */ /* 0x000fea0003800000 */
.L_x_10:
[----:B------:R-:W-:-:S13]  /*39d0*/  ISETP.NE.AND P0, PT, R6, RZ, PT ;  /* 0x000000ff0600720c */ /* 0x000fda0003f05270 */
[----:B------:R-:W-:Y:S05]  /*39e0*/  @P0 EXIT ;  /* 0x000000000000094d */ /* 0x000fea0003800000 */
[----:B------:R-:W-:Y:S01]  /*39f0*/  ELECT P0, URZ, PT ;  /* 0x00000000003f782f */ /* 0x000fe20003800000 */
[----:B------:R-:W-:-:S12]  /*3a00*/  BSSY B0, `(.L_x_83) ;  /* 0x0000070000007945 */ /* 0x000fd80003800000 */
[----:B------:R-:W-:Y:S05]  /*3a10*/  @!P0 BRA `(.L_x_84) ;  /* 0x0000000400b88947 */ /* 0x000fea0003800000 */
[----:B------:R-:W-:Y:S02]  /*3a20*/  ISETP.GE.AND P0, PT, R4, 0x1, PT ;  /* 0x000000010400780c */ /* 0x000fe40003f06270 */
[----:B------:R-:W-:-:S04]  /*3a30*/  SHF.R.S32.HI R7, RZ, 0x1f, R8 ;  /* 0x0000001fff077819 */ /* 0x000fc80000011408 */
[----:B------:R-:W-:-:S07]  /*3a40*/  LEA.HI R7, R7, R8, RZ, 0x7 ;  /* 0x0000000807077211 */ /* 0x000fce00078f38ff */
[----:B------:R-:W-:Y:S05]  /*3a50*/  @!P0 BRA `(.L_x_84) ;  /* 0x0000000400a88947 */ /* 0x000fea0003800000 */
[----:B---3-5:R-:W0:Y:S01]  /*3a60*/  S2R R2, SR_CTAID.X ;  /* 0x0000000000027919 */ /* 0x028e220000002500 */
[----:B------:R-:W-:Y:S01]  /*3a70*/  LOP3.LUT R7, R7, 0xffffff80, RZ, 0xc0, !PT ;  /* 0xffffff8007077812 */ /* 0x000fe200078ec0ff */
[----:B------:R-:W-:Y:S01]  /*3a80*/  ULDC UR4, c[0x0][0x384] ;  /* 0x0000e10000047ab9 */ /* 0x000fe20000000800 */
[----:B------:R-:W-:Y:S01]  /*3a90*/  LOP3.LUT P0, RZ, R8, 0x1f, RZ, 0xc0, !PT ;  /* 0x0000001f08ff7812 */ /* 0x000fe2000780c0ff */
[----:B------:R-:W2:Y:S01]  /*3aa0*/  S2R R12, SR_CTAID.Y ;  /* 0x00000000000c7919 */ /* 0x000ea20000002600 */
[----:B-1----:R-:W-:Y:S01]  /*3ab0*/  IMAD R0, R10, R11, RZ ;  /* 0x0000000b0a007224 */ /* 0x002fe200078e02ff */
[----:B------:R-:W-:Y:S01]  /*3ac0*/  ULDC UR5, c[0x0][0x388] ;  /* 0x0000e20000057ab9 */ /* 0x000fe20000000800 */
[----:B------:R-:W-:Y:S01]  /*3ad0*/  IMAD.IADD R7, R8, 0x1, -R7 ;  /* 0x0000000108077824 */ /* 0x000fe200078e0a07 */
[----:B------:R-:W-:Y:S01]  /*3ae0*/  LOP3.LUT R20, R3, 0x2, RZ, 0xfc, !PT ;  /* 0x0000000203147812 */ /* 0x000fe200078efcff */
[----:B------:R-:W-:Y:S01]  /*3af0*/  IMAD.MOV.U32 R6, RZ, RZ, RZ ;  /* 0x000000ffff067224 */ /* 0x000fe200078e00ff */
[----:B------:R-:W-:Y:S01]  /*3b00*/  CS2R R8, SRZ ;  /* 0x0000000000087805 */ /* 0x000fe2000001ff00 */
[----:B------:R-:W-:Y:S01]  /*3b10*/  IMAD.MOV.U32 R10, RZ, RZ, RZ ;  /* 0x000000ffff0a7224 */ /* 0x000fe200078e00ff */
[----:B------:R-:W-:Y:S01]  /*3b20*/  ISETP.NE.AND P1, PT, R7, RZ, PT ;  /* 0x000000ff0700720c */ /* 0x000fe20003f25270 */
[----:B------:R-:W-:Y:S01]  /*3b30*/  IMAD R0, R5, R0, 0x1 ;  /* 0x0000000105007424 */ /* 0x000fe200078e0200 */
[----:B------:R-:W-:Y:S01]  /*3b40*/  ISETP.NE.OR P0, PT, R7, RZ, !P0 ;  /* 0x000000ff0700720c */ /* 0x000fe20004705670 */
[----:B------:R-:W-:-:S02]  /*3b50*/  IMAD.MOV.U32 R7, RZ, RZ, 0x1 ;  /* 0x00000001ff077424 */ /* 0x000fc400078e00ff */
[----:B0-----:R-:W-:-:S04]  /*3b60*/  IMAD.SHL.U32 R18, R2, 0x40, RZ ;  /* 0x0000004002127824 */ /* 0x001fc800078e00ff */
[----:B------:R-:W-:-:S04]  /*3b70*/  IMAD.HI.U32 R2, R18, UR4, RZ ;  /* 0x0000000412027c27 */ /* 0x000fc8000f8e00ff */
[----:B--2---:R-:W-:Y:S01]  /*3b80*/  IMAD.SHL.U32 R19, R12, 0x40, RZ ;  /* 0x000000400c137824 */ /* 0x004fe200078e00ff */
[----:B------:R-:W-:-:S07]  /*3b90*/  SHF.R.U32.HI R2, RZ, UR5, R2 ;  /* 0x00000005ff027c19 */ /* 0x000fce0008011602 */
.L_x_88:
[----:B------:R-:W0:Y:S01]  /*3ba0*/  S2R R12, SR_CgaCtaId ;  /* 0x00000000000c7919 */ /* 0x000e220000008800 */
[----:B------:R-:W-:-:S04]  /*3bb0*/  MOV R11, 0x400 ;  /* 0x00000400000b7802 */ /* 0x000fc80000000f00 */
[----:B0-----:R-:W-:Y:S02]  /*3bc0*/  LEA R21, R12, R11, 0x18 ;  /* 0x0000000b0c157211 */ /* 0x001fe400078ec0ff */
[----:B------:R-:W-:-:S03]  /*3bd0*/  SHF.L.U32 R11, R7, 0x1f, RZ ;  /* 0x0000001f070b7819 */ /* 0x000fc600000006ff */
[----:B------:R-:W-:-:S07]  /*3be0*/  IMAD R12, R6, 0x8, R21 ;  /* 0x00000008060c7824 */ /* 0x000fce00078e0215 */
.L_x_85:
[----:B0-----:R0:W1:Y:S02]  /*3bf0*/  SYNCS.PHASECHK.TRANS64.TRYWAIT P2, [R12+URZ+0x38070], R11 ;  /* 0x0380700b0c0075a7 */ /* 0x001064000804017f */
[----:B-1----:R-:W-:Y:S05]  /*3c00*/  @!P2 NANOSLEEP.SYNCS 0x989680 ;  /* 0x009896800000a95d */ /* 0x002fea0003900000 */
[----:B------:R-:W1:Y:S02]  /*3c10*/  @!P2 SYNCS.PHASECHK.TRANS64 P2, [R12+URZ+0x38070], R11 ;  /* 0x0380700b0c00a5a7 */ /* 0x000e64000804007f */
[----:B-1----:R-:W-:Y:S05]  /*3c20*/  @!P2 BRA `(.L_x_85) ;  /* 0xfffffffc00f0a947 */ /* 0x002fea000383ffff */
[----:B0-----:R-:W0:Y:S02]  /*3c30*/  @!P1 LDC R11, c[0x0][0x500] ;  /* 0x00014000ff0b9b82 */ /* 0x001e240000000800 */
[----:B0-----:R0:W-:Y:S02]  /*3c40*/  @!P1 SYNCS.ARRIVE.TRANS64 RZ, [R12+URZ+0x38000], R11 ;  /* 0x0380000b0cff99a7 */ /* 0x0011e4000800003f */
[----:B0-----:R-:W-:-:S04]  /*3c50*/  PRMT R11, R20, 0x9910, RZ ;  /* 0x00009910140b7816 */ /* 0x001fc800000000ff */
[----:B------:R-:W-:-:S13]  /*3c60*/  ISETP.NE.AND P2, PT, R11, 0x2, PT ;  /* 0x000000020b00780c */ /* 0x000fda0003f45270 */
[----:B------:R-:W-:Y:S05]  /*3c70*/  @P2 BRA `(.L_x_86) ;  /* 0x0000000000042947 */ /* 0x000fea0003800000 */
[----:B------:R-:W-:Y:S01]  /*3c80*/  BPT.TRAP 0x1 ;  /* 0x000000040000795c */ /* 0x000fe20000300000 */
.L_x_86:
[----:B------:R-:W-:Y:S05]  /*3c90*/  @P0 BRA `(.L_x_87) ;  /* 0x0000000000040947 */ /* 0x000fea0003800000 */
[----:B------:R-:W-:Y:S01]  /*3ca0*/  BPT.TRAP 0x1 ;  /* 0x000000040000795c */ /* 0x000fe20000300000 */
.L_x_87:
[----:B------:R-:W0:Y:S01]  /*3cb0*/  LDC R13, c[0x0][0x380] ;  /* 0x0000e000ff0d7b82 */ /* 0x000e220000000800 */
[----:B------:R-:W-:Y:S01]  /*3cc0*/  R2UR UR4, R2 ;  /* 0x00000000020472ca */ /* 0x000fe200000e0000 */
[----:B------:R-:W-:Y:S01]  /*3cd0*/  ULDC UR20, c[0x0][0x38c] ;  /* 0x0000e30000147ab9 */ /* 0x000fe20000000800 */
[----:B------:R-:W-:Y:S01]  /*3ce0*/  R2UR UR5, R18 ;  /* 0x00000000120572ca */ /* 0x000fe200000e0000 */
[----:B------:R-:W-:Y:S01]  /*3cf0*/  UISETP.NE.AND UP0, UPT, UR20, 0x1, UPT ;  /* 0x000000011400788c */ /* 0x000fe2000bf05270 */
[----:B------:R-:W-:Y:S01]  /*3d00*/  R2UR UR17, R12 ;  /* 0x000000000c1172ca */ /* 0x000fe200000e0000 */
[C---:B------:R-:W-:Y:S01]  /*3d10*/  VIADD R12, R10.reuse, 0x1 ;  /* 0x000000010a0c7836 */ /* 0x040fe20000000000 */
[----:B------:R-:W-:Y:S01]  /*3d20*/  R2UR UR18, R10 ;  /* 0x000000000a1272ca */ /* 0x000fe200000e0000 */
[----:B------:R-:W1:Y:S01]  /*3d30*/  LDC.64 R14, c[0x0][0x3b8] ;  /* 0x0000ee00ff0e7b82 */ /* 0x000e620000000a00 */
[----:B------:R-:W-:Y:S01]  /*3d40*/  R2UR UR10, R21 ;  /* 0x00000000150a72ca */ /* 0x000fe200000e0000 */
[----:B------:R-:W-:Y:S01]  /*3d50*/  VIADD R0, R0, 0xffffffff ;  /* 0xffffffff00007836 */ /* 0x000fe20000000000 */
[----:B------:R-:W-:Y:S01]  /*3d60*/  R2UR UR16, R6 ;  /* 0x00000000061072ca */ /* 0x000fe200000e0000 */
[----:B------:R-:W-:Y:S01]  /*3d70*/  ULDC.64 UR24, c[0x0][0x198] ;  /* 0x0000660000187ab9 */ /* 0x000fe20000000a00 */
[----:B------:R-:W-:Y:S01]  /*3d80*/  R2UR UR12, R9 ;  /* 0x00000000090c72ca */ /* 0x000fe200000e0000 */
[----:B------:R-:W-:Y:S01]  /*3d90*/  ULDC.64 UR14, c[0x0][0x3b0] ;  /* 0x0000ec00000e7ab9 */ /* 0x000fe20000000a00 */
[----:B------:R-:W-:Y:S01]  /*3da0*/  @UP0 ULDC.64 UR8, c[0x0][0x390] ;  /* 0x0000e40000080ab9 */ /* 0x000fe20000000a00 */
[----:B------:R-:W1:Y:S01]  /*3db0*/  LDC.64 R16, c[0x0][0x3d8] ;  /* 0x0000f600ff107b82 */ /* 0x000e620000000a00 */
[----:B------:R-:W-:Y:S01]  /*3dc0*/  R2UR UR11, R19 ;  /* 0x00000000130b72ca */ /* 0x000fe200000e0000 */
[----:B------:R-:W-:Y:S01]  /*3dd0*/  ULDC.64 UR22, c[0x0][0x3d0] ;  /* 0x0000f40000167ab9 */ /* 0x000fe20000000a00 */
[----:B------:R-:W-:Y:S01]  /*3de0*/  R2UR UR13, R8 ;  /* 0x00000000080d72ca */ /* 0x000fe200000e0000 */
[----:B------:R-:W-:Y:S01]  /*3df0*/  VIADD R6, R6, 0x1 ;  /* 0x0000000106067836 */ /* 0x000fe20000000000 */
[----:B------:R-:W-:Y:S01]  /*3e00*/  ISETP.GT.AND P5, PT, R0, 0x1, PT ;  /* 0x000000010000780c */ /* 0x000fe20003fa4270 */
[----:B------:R-:W-:Y:S01]  /*3e10*/  USHF.L.U32 UR18, UR18, 0x5, URZ ;  /* 0x0000000512127899 */ /* 0x000fe2000800063f */
[----:B0-----:R-:W-:Y:S01]  /*3e20*/  ISETP.NE.AND P2, PT, R13, 0x1, PT ;  /* 0x000000010d00780c */ /* 0x001fe20003f45270 */
[----:B------:R-:W-:Y:S01]  /*3e30*/  ULEA UR16, UR16, UR10, 0xd ;  /* 0x0000000a10107291 */ /* 0x000fe2000f8e683f */
[C---:B------:R-:W-:Y:S01]  /*3e40*/  ISETP.NE.AND P4, PT, R6.reuse, 0xe, PT ;  /* 0x0000000e0600780c */ /* 0x040fe20003f85270 */
[----:B------:R-:W-:Y:S01]  /*3e50*/  UIADD3 UR17, UR17, 0x38000, URZ ;  /* 0x0003800011117890 */ /* 0x000fe2000fffe03f */
[----:B------:R-:W-:Y:S01]  /*3e60*/  UMOV UR26, 0x0 ;  /* 0x00000000001a7882 */ /* 0x000fe20000000000 */
[----:B------:R-:W-:Y:S01]  /*3e70*/  UMOV UR27, 0x10000000 ;  /* 0x10000000001b7882 */ /* 0x000fe20000000000 */
[----:B------:R-:W-:Y:S01]  /*3e80*/  UMOV UR10, UR18 ;  /* 0x00000012000a7c82 */ /* 0x000fe20008000000 */
[----:B------:R-:W-:-:S06]  /*3e90*/  SEL R6, R6, RZ, P4 ;  /* 0x000000ff06067207 */ /* 0x000fcc0002000000 */
[----:B------:R-:W-:Y:S01]  /*3ea0*/  @P2 IMAD.U32 R11, RZ, RZ, UR4 ;  /* 0x00000004ff0b2e24 */ /* 0x000fe2000f8e00ff */
[----:B------:R-:W-:Y:S01]  /*3eb0*/  UIADD3 UR4, UP1, UR24, 0xf0, URZ ;  /* 0x000000f018047890 */ /* 0x000fe2000ff3e03f */
[----:B-1----:R-:W-:Y:S01]  /*3ec0*/  IMAD R10, R8, R15, R17 ;  /* 0x0000000f080a7224 */ /* 0x002fe200078e0211 */
[----:B------:R-:W-:Y:S02]  /*3ed0*/  UIADD3 UR24, UP2, UR24, 0x1f0, URZ ;  /* 0x000001f018187890 */ /* 0x000fe4000ff5e03f */
[----:B------:R-:W-:Y:S01]  /*3ee0*/  @P2 R2UR UR5, R11 ;  /* 0x000000000b0522ca */ /* 0x000fe200000e0000 */
[----:B------:R-:W-:Y:S01]  /*3ef0*/  IMAD R11, R9, R14, R16 ;  /* 0x0000000e090b7224 */ /* 0x000fe200078e0210 */
[----:B------:R-:W-:Y:S01]  /*3f00*/  ISETP.NE.AND P2, PT, R12, R5, PT ;  /* 0x000000050c00720c */ /* 0x000fe20003f45270 */
[----:B------:R-:W0:Y:S03]  /*3f10*/  LDC R14, c[0x0][0x3c8] ;  /* 0x0000f200ff0e7b82 */ /* 0x000e260000000800 */
[----:B------:R-:W-:Y:S01]  /*3f20*/  PRMT R10, R11, 0x40, R10 ;  /* 0x000000400b0a7816 */ /* 0x000fe2000000000a */
[----:B------:R-:W-:-:S06]  /*3f30*/  VIADD R11, R9, 0x1 ;  /* 0x00000001090b7836 */ /* 0x000fcc0000000000 */
[----:B------:R-:W-:Y:S02]  /*3f40*/  UIADD3 UR6, -UR5, URZ, URZ ;  /* 0x0000003f05067290 */ /* 0x000fe4000fffe13f */
[----:B------:R-:W-:Y:S01]  /*3f50*/  UMOV UR21, UR5 ;  /* 0x0000000500157c82 */ /* 0x000fe20008000000 */
[----:B------:R-:W-:-:S03]  /*3f60*/  @P2 IMAD.MOV R11, RZ, RZ, R9 ;  /* 0x000000ffff0b2224 */ /* 0x000fc600078e0209 */
[----:B------:R-:W-:Y:S01]  /*3f70*/  IMAD R13, R13, UR6, R18 ;  /* 0x000000060d0d7c24 */ /* 0x000fe2000f8e0212 */
[----:B------:R-:W-:Y:S02]  /*3f80*/  UIMAD.WIDE.U32 UR6, UR5, UR8, URZ ;  /* 0x00000008050672a5 */ /* 0x000fe4000f8e003f */
[----:B------:R-:W-:Y:S02]  /*3f90*/  UIADD3 UR8, UR16, 0x1c000, URZ ;  /* 0x0001c00010087890 */ /* 0x000fe4000fffe03f */
[----:B------:R-:W-:Y:S01]  /*3fa0*/  @UP0 USHF.R.U32.HI UR21, URZ, UR9, UR7 ;  /* 0x000000093f150299 */ /* 0x000fe20008011607 */
[----:B------:R-:W-:Y:S01]  /*3fb0*/  R2UR UR19, R13 ;  /* 0x000000000d1372ca */ /* 0x000fe200000e0000 */
[----:B------:R-:W-:Y:S01]  /*3fc0*/  VIADD R13, R8, 0x1 ;  /* 0x00000001080d7836 */ /* 0x000fe20000000000 */
[----:B------:R-:W-:Y:S01]  /*3fd0*/  R2UR UR7, R10 ;  /* 0x000000000a0772ca */ /* 0x000fe200000e0000 */
[----:B------:R-:W-:Y:S01]  /*3fe0*/  UIADD3 UR6, -UR21, URZ, URZ ;  /* 0x0000003f15067290 */ /* 0x000fe2000fffe13f */
[C---:B0-----:R-:W-:Y:S01]  /*3ff0*/  ISETP.NE.AND P3, PT, R11.reuse, R14, PT ;  /* 0x0000000e0b00720c */ /* 0x041fe20003f65270 */
[----:B------:R-:W-:Y:S01]  /*4000*/  UMOV UR9, UR17 ;  /* 0x0000001100097c82 */ /* 0x000fe20008000000 */
[----:B------:R-:W-:Y:S01]  /*4010*/  SEL R10, RZ, 0x1, P4 ;  /* 0x00000001ff0a7807 */ /* 0x000fe20002000000 */
[----:B------:R-:W-:Y:S01]  /*4020*/  UIMAD UR20, UR20, UR6, UR5 ;  /* 0x00000006141472a4 */ /* 0x000fe2000f8e0205 */
[----:B------:R-:W-:Y:S01]  /*4030*/  SEL R9, R11, RZ, P3 ;  /* 0x000000ff0b097207 */ /* 0x000fe20001800000 */
[----:B------:R-:W-:Y:S01]  /*4040*/  UIADD3.X UR5, URZ, UR25, URZ, UP1, !UPT ;  /* 0x000000193f057290 */ /* 0x000fe20008ffe43f */
[----:B------:R-:W-:Y:S01]  /*4050*/  LOP3.LUT R7, R7, R10, RZ, 0x3c, !PT ;  /* 0x0000000a07077212 */ /* 0x000fe200078e3cff */
[----:B------:R-:W-:Y:S01]  /*4060*/  UIMAD UR20, UR20, UR15, UR23 ;  /* 0x0000000f141472a4 */ /* 0x000fe2000f8e0217 */
[----:B------:R-:W-:Y:S01]  /*4070*/  SEL R10, R12, RZ, P2 ;  /* 0x000000ff0c0a7207 */ /* 0x000fe20001000000 */
[----:B------:R-:W-:-:S02]  /*4080*/  UIMAD UR19, UR19, UR14, UR22 ;  /* 0x0000000e131372a4 */ /* 0x000fc4000f8e0216 */
[----:B------:R-:W-:Y:S02]  /*4090*/  UPRMT UR6, UR7, 0x5410, URZ ;  /* 0x0000541007067896 */ /* 0x000fe4000800003f */
[----:B------:R-:W-:Y:S01]  /*40a0*/  UIADD3.X UR25, URZ, UR25, URZ, UP2, !UPT ;  /* 0x000000193f197290 */ /* 0x000fe200097fe43f */
[----:B------:R-:W-:-:S04]  /*40b0*/  @P3 IMAD.MOV R13, RZ, RZ, R8 ;  /* 0x000000ffff0d3224 */ /* 0x000fc800078e0208 */
[----:B------:R-:W-:Y:S02]  /*40c0*/  IMAD.MOV.U32 R8, RZ, RZ, R13 ;  /* 0x000000ffff087224 */ /* 0x000fe400078e000d */
[----:B------:R0:W-:Y:S02]  /*40d0*/  UTMALDG.4D.IM2COL [UR16], [UR4], UR6 ;  /* 0x00000010040073b4 */ /* 0x0001e40008058006 */
[----:B------:R0:W-:Y:S02]  /*40e0*/  UTMALDG.4D [UR8], [UR24], desc[UR26] ;  /* 0x00001a08180075b4 */ /* 0x0001e40008019000 */
[----:B0-----:R-:W-:Y:S05]  /*40f0*/  @P5 BRA `(.L_x_88) ;  /* 0xfffffff800a85947 */ /* 0x001fea000383ffff */
.L_x_84:
[----:B------:R-:W-:Y:S05]  /*4100*/  BSYNC B0 ;  /* 0x0000000000007941 */ /* 0x000fea0003800000 */
.L_x_83:
[----:B------:R-:W-:Y:S01]  /*4110*/  ISETP.GE.U32.AND P0, PT, R4, 0xe, PT ;  /* 0x0000000e0400780c */ /* 0x000fe20003f06070 */
[----:B------:R-:W-:-:S12]  /*4120*/  IMAD.MOV.U32 R5, RZ, RZ, 0x1 ;  /* 0x00000001ff057424 */ /* 0x000fd800078e00ff */
[----:B------:R-:W-:Y:S05]  /*4130*/  @!P0 BRA `(.L_x_89) ;  /* 0x00000000001c8947 */ /* 0x000fea0003800000 */
[----:B------:R-:W-:-:S05]  /*4140*/  SHF.R.U32.HI R6, RZ, 0x1, R4 ;  /* 0x00000001ff067819 */ /* 0x000fca0000011604 */
[----:B------:R-:W-:-:S05]  /*4150*/  IMAD.WIDE.U32 R6, R6, -0x6db6db6d, RZ ;  /* 0x9249249306067825 */ /* 0x000fca00078e00ff */
[----:B-1---5:R-:W-:-:S04]  /*4160*/  SHF.R.U32.HI R0, RZ, 0x2, R7 ;  /* 0x00000002ff007819 */ /* 0x022fc80000011607 */
[----:B------:R-:W-:-:S04]  /*4170*/  LOP3.LUT R0, R0, 0x1, RZ, 0xc0, !PT ;  /* 0x0000000100007812 */ /* 0x000fc800078ec0ff */
[----:B------:R-:W-:-:S04]  /*4180*/  ISETP.NE.U32.AND P0, PT, R0, 0x1, PT ;  /* 0x000000010000780c */ /* 0x000fc80003f05070 */
[----:B------:R-:W-:-:S04]  /*4190*/  ISETP.NE.U32.AND.EX P0, PT, RZ, RZ, PT, P0 ;  /* 0x000000ffff00720c */ /* 0x000fc80003f05100 */
[----:B------:R-:W-:-:S09]  /*41a0*/  SEL R5, RZ, 0x1, !P0 ;  /* 0x00000001ff057807 */ /* 0x000fd20004000000 */
.L_x_89:
[----:B------:R-:W-:Y:S05]  /*41b0*/  WARPSYNC.ALL ;  /* 0x0000000000007948 */ /* 0x000fea0003800000 */
[----:B------:R-:W-:-:S13]  /*41c0*/  ELECT P0, URZ, PT ;  /* 0x00000000003f782f */ /* 0x000fda0003800000 */
[----:B------:R-:W-:Y:S05]  /*41d0*/  @!P0 EXIT ;  /* 0x000000000000894d */ /* 0x000fea0003800000 */
[----:B------:R-:W-:-:S04]  /*41e0*/  LOP3.LUT R3, R3, 0x2, RZ, 0xfc, !PT ;  /* 0x0000000203037812 */ /* 0x000fc800078efcff */
[----:B------:R-:W-:-:S13]  /*41f0*/  ISETP.NE.AND P0, PT, R3, 0x3, PT ;  /* 0x000000030300780c */ /* 0x000fda0003f05270 */
[----:B------:R-:W-:Y:S05]  /*4200*/  @!P0 BRA `(.L_x_90) ;  /* 0x0000000000048947 */ /* 0x000fea0003800000 */
[----:B------:R-:W-:Y:S01]  /*4210*/  BPT.TRAP 0x1 ;  /* 0x000000040000795c */ /* 0x000fe20000300000 */
.L_x_90:
[----:B------:R-:W0:Y:S01]  /*4220*/  S2R R7, SR_CgaCtaId ;  /* 0x0000000000077919 */ /* 0x000e220000008800 */
[----:B---3-5:R-:W-:Y:S02]  /*4230*/  SHF.R.U32.HI R2, RZ, 0x1, R4 ;  /* 0x00000001ff027819 */ /* 0x028fe40000011604 */
[----:B-1----:R-:W-:-:S03]  /*4240*/  MOV R0, 0x400 ;  /* 0x0000040000007802 */ /* 0x002fc60000000f00 */
[----:B------:R-:W-:-:S05]  /*4250*/  IMAD.WIDE.U32 R2, R2, -0x6db6db6d, RZ ;  /* 0x9249249302027825 */ /* 0x000fca00078e00ff */
[----:B------:R-:W-:-:S05]  /*4260*/  SHF.R.U32.HI R3, RZ, 0x2, R3 ;  /* 0x00000002ff037819 */ /* 0x000fca0000011603 */
[----:B------:R-:W-:Y:S01]  /*4270*/  IMAD R3, R3, -0xe, R4 ;  /* 0xfffffff203037824 */ /* 0x000fe200078e0204 */
[----:B0-----:R-:W-:Y:S02]  /*4280*/  LEA R0, R7, R0, 0x18 ;  /* 0x0000000007007211 */ /* 0x001fe400078ec0ff */
[----:B------:R-:W-:-:S03]  /*4290*/  SHF.L.U32 R7, R5, 0x1f, RZ ;  /* 0x0000001f05077819 */ /* 0x000fc600000006ff */
[----:B------:R-:W-:-:S04]  /*42a0*/  VIADD R0, R0, 0x38070 ;  /* 0x0003807000007836 */ /* 0x000fc80000000000 */
[----:B------:R-:W-:-:S07]  /*42b0*/  IMAD R2, R3, 0x8, R0 ;  /* 0x0000000803027824 */ /* 0x000fce00078e0200 */
.L_x_91:
[----:B0-----:R0:W1:Y:S02]  /*42c0*/  SYNCS.PHASECHK.TRANS64.TRYWAIT P0, [R2+URZ], R7 ;  /* 0x00000007020075a7 */ /* 0x001064000800017f */
[----:B-1----:R-:W-:Y:S05]  /*42d0*/  @!P0 NANOSLEEP.SYNCS 0x989680 ;  /* 0x009896800000895d */ /* 0x002fea0003900000 */
[----:B------:R-:W1:Y:S02]  /*42e0*/  @!P0 SYNCS.PHASECHK.TRANS64 P0, [R2+URZ], R7 ;  /* 0x00000007020085a7 */ /* 0x000e64000800007f */
[----:B-1----:R-:W-:Y:S05]  /*42f0*/  @!P0 BRA `(.L_x_91) ;  /* 0xfffffffc00f08947 */ /* 0x002fea000383ffff */
[----:B------:R-:W-:-:S05]  /*4300*/  VIADD R3, R3, 0x1 ;  /* 0x0000000103037836 */ /* 0x000fca0000000000 */
[----:B------:R-:W-:-:S04]  /*4310*/  ISETP.NE.AND P0, PT, R3, 0xe, PT ;  /* 0x0000000e0300780c */ /* 0x000fc80003f05270 */
[----:B0-----:R-:W-:Y:S02]  /*4320*/  SEL R2, RZ, 0x1, P0 ;  /* 0x00000001ff027807 */ /* 0x001fe40000000000 */
[----:B------:R-:W-:Y:S02]  /*4330*/  SEL R3, R3, RZ, P0 ;  /* 0x000000ff03037207 */ /* 0x000fe40000000000 */
[----:B------:R-:W-:-:S03]  /*4340*/  LOP3.LUT R7, R5, R2, RZ, 0x3c, !PT ;  /* 0x0000000205077212 */ /* 0x000fc600078e3cff */
[----:B------:R-:W-:Y:S01]  /*4350*/  IMAD R2, R3, 0x8, R0 ;  /* 0x0000000803027824 */ /* 0x000fe200078e0200 */
[----:B------:R-:W-:-:S07]  /*4360*/  SHF.L.U32 R5, R7, 0x1f, RZ ;  /* 0x0000001f07057819 */ /* 0x000fce00000006ff */
.L_x_92:
        /* <DEDUP_REMOVED lines=11> */
.L_x_93:
        /* <DEDUP_REMOVED lines=11> */
.L_x_94:
        /* <DEDUP_REMOVED lines=11> */
.L_x_95:
        /* <DEDUP_REMOVED lines=11> */
.L_x_96:
        /* <DEDUP_REMOVED lines=11> */
.L_x_97:
        /* <DEDUP_REMOVED lines=11> */
.L_x_98:
        /* <DEDUP_REMOVED lines=11> */
.L_x_99:
        /* <DEDUP_REMOVED lines=11> */
.L_x_100:
        /* <DEDUP_REMOVED lines=11> */
.L_x_101:
        /* <DEDUP_REMOVED lines=11> */
.L_x_102:
        /* <DEDUP_REMOVED lines=11> */
.L_x_103:
        /* <DEDUP_REMOVED lines=11> */
.L_x_104:
[----:B0-----:R0:W1:Y:S02]  /*4bb0*/  SYNCS.PHASECHK.TRANS64.TRYWAIT P0, [R3+URZ], R0 ;  /* 0x00000000030075a7 */ /* 0x001064000800017f */
[----:B-1----:R-:W-:Y:S05]  /*4bc0*/  @!P0 NANOSLEEP.SYNCS 0x989680 ;  /* 0x009896800000895d */ /* 0x002fea0003900000 */
[----:B------:R-:W1:Y:S02]  /*4bd0*/  @!P0 SYNCS.PHASECHK.TRANS64 P0, [R3+URZ], R0 ;  /* 0x00000000030085a7 */ /* 0x000e64000800007f */
[----:B-1----:R-:W-:Y:S05]  /*4be0*/  @P0 EXIT ;  /* 0x000000000000094d */ /* 0x002fea0003800000 */
[----:B------:R-:W-:Y:S05]  /*4bf0*/  BRA `(.L_x_104) ;  /* 0xfffffffc00ec7947 */ /* 0x000fea000383ffff */
.L_x_105:
[----:B------:R-:W-:-:S00]  /*4c00*/  BRA `(.L_x_105) ;  /* 0xfffffffc00fc7947 */ /* 0x000fc0000383ffff */
[----:B------:R-:W-:-:S00]  /*4c10*/  NOP ;  /* 0x0000000000007918 */ /* 0x000fc00000000000 */
        /* <DEDUP_REMOVED lines=14> */
.L_x_106:


//--------------------- .nv.shared._ZN7cutlass13device_kernelINS_4conv6kernel13ConvUniversalINS1_16ConvProblemShapeILNS1_8OperatorE0ELi2EEENS1_10collective14CollectiveConvINS1_46MainloopSm90TmaGmmaWarpSpecializedImplicitGemmILS5_0ELi14ELi2EN4cute5tupleIJNSA_1CILi1EEESD_SD_EEENS1_36KernelImplicitTmaWarpSpecializedSm90ELi1EEENSB_IJNSC_ILi64EEESH_NSB_IJNSC_ILi32EEEEEEEEENS_10tfloat32_tESL_NSA_8TiledMMAINSA_8MMA_AtomIJNSA_4SM904GMMA29MMA_64x64x8_F32TF32TF32_SS_TNILNSP_7ScaleInE1ELSR_1EEEEEENSA_6LayoutISE_NSB_IJNSC_ILi0EEESV_SV_EEEEENSB_IJNSA_10UnderscoreESY_SY_EEEEENS7_6detail26Sm90ImplicitGemmTileTraitsINSA_20SM90_TMA_LOAD_IM2COLENSA_14ComposedLayoutINSA_7SwizzleILi3ELi4ELi3EEENSA_18smem_ptr_flag_bitsILi32EEENSU_INSB_IJNSB_IJNSC_ILi8EEES19_EEENSB_IJSI_SD_EEENSB_IJSD_NSC_ILi14EEEEEEEEENSB_IJNSB_IJSI_NSC_ILi256EEEEEENSB_IJSD_SV_EEENSB_IJSV_NSC_ILi2048EEEEEEEEEEEEEvEENS12_INSA_13SM90_TMA_LOADES1M_vEEEENS_8epilogue10collective6detail29Sm90TmaWarpSpecializedAdapterINS1S_15DefaultEpilogueISL_NSB_IJNSB_IJlllEEESD_SV_EEES1X_NS1R_6thread17LinearCombinationISL_Li1EffLNS1Y_9ScaleType4KindE0ELNS_15FloatRoundStyleE2ESL_EENS_4gemm15EpilogueDefaultEEEEEvvEEEEvNT_6ParamsE --------------------------
	.section	.nv.shared._ZN7cutlass13device_kernelINS_4conv6kernel13ConvUniversalINS1_16ConvProblemShapeILNS1_8OperatorE0ELi2EEENS1_10collective14CollectiveConvINS1_46MainloopSm90TmaGmmaWarpSpecializedImplicitGemmILS5_0ELi14ELi2EN4cute5tupleIJNSA_1CILi1EEESD_SD_EEENS1_36KernelImplicitTmaWarpSpecializedSm90ELi1EEENSB_IJNSC_ILi64EEESH_NSB_IJNSC_ILi32EEEEEEEEENS_10tfloat32_tESL_NSA_8TiledMMAINSA_8MMA_AtomIJNSA_4SM904GMMA29MMA_64x64x8_F32TF32TF32_SS_TNILNSP_7ScaleInE1ELSR_1EEEEEENSA_6LayoutISE_NSB_IJNSC_ILi0EEESV_SV_EEEEENSB_IJNSA_10UnderscoreESY_SY_EEEEENS7_6detail26Sm90ImplicitGemmTileTraitsINSA_20SM90_TMA_LOAD_IM2COLENSA_14ComposedLayoutINSA_7SwizzleILi3ELi4ELi3EEENSA_18smem_ptr_flag_bitsILi32EEENSU_INSB_IJNSB_IJNSC_ILi8EEES19_EEENSB_IJSI_SD_EEENSB_IJSD_NSC_ILi14EEEEEEEEENSB_IJNSB_IJSI_NSC_ILi256EEEEEENSB_IJSD_SV_EEENSB_IJSV_NSC_ILi2048EEEEEEEEEEEEEvEENS12_INSA_13SM90_TMA_LOADES1M_vEEEENS_8epilogue10collective6detail29Sm90TmaWarpSpecializedAdapterINS1S_15DefaultEpilogueISL_NSB_IJNSB_IJlllEEESD_SV_EEES1X_NS1R_6thread17LinearCombinationISL_Li1EffLNS1Y_9ScaleType4KindE0ELNS_15FloatRoundStyleE2ESL_EENS_4gemm15EpilogueDefaultEEEEEvvEEEEvNT_6ParamsE,"aw",@nobits
	.sectionflags	@""
	.align	16
	.zero		1024


//--------------------- .nv.shared.reserved.0     --------------------------
	.section	.nv.shared.reserved.0,"aw",@nobits
	.weak		__nv_reservedSMEM_offset_0_alias
	.size		__nv_reservedSMEM_offset_0_alias, 0, 0
	.other		__nv_reservedSMEM_offset_0_alias,@"STO_CUDA_RESERVED_SHARED STV_DEFAULT"
__nv_reservedSMEM_offset_0_alias:
	.zero		0


//--------------------- .nv.global                --------------------------
	.section	.nv.global,"aw",@nobits
.nv.global:
	.type		_ZN39_INTERNAL_01bd1825_4_k_cu_d87bc370_26094cute1_E,@object
	.size		_ZN39_INTERNAL_01bd1825_4_k_cu_d87bc370_26094cute1_E,(_ZN39_INTERNAL_01bd1825_4_k_cu_d87bc370_26094cuda3std3__45__cpo6cbeginE - _ZN39_INTERNAL_01bd1825_4_k_cu_d87bc370_26094cute1_E)
_ZN39_INTERNAL_01bd1825_4_k_cu_d87bc370_26094cute1_E:
	.zero		1
	.type		_ZN39_INTERNAL_01bd1825_4_k_cu_d87bc370_26094cuda3std3__45__cpo6cbeginE,@object
	.size		_ZN39_INTERNAL_01bd1825_4_k_cu_d87bc370_26094cuda3std3__45__cpo6cbeginE,(_ZN39_INTERNAL_01bd1825_4_k_cu_d87bc370_26094cuda3std3__48in_placeE - _ZN39_INTERNAL_01bd1825_4_k_cu_d87bc370_26094cuda3std3__45__cpo6cbeginE)
_ZN39_INTERNAL_01bd1825_4_k_cu_d87bc370_26094cuda3std3__45__cpo6cbeginE:
	.zero		1
	.type		_ZN39_INTERNAL_01bd1825_4_k_cu_d87bc370_26094cuda3std3__48in_placeE,@object
	.size		_ZN39_INTERNAL_01bd1825_4_k_cu_d87bc370_26094cuda3std3__48in_placeE,(_ZN39_INTERNAL_01bd1825_4_k_cu_d87bc370_26094cuda3std6ranges3__45__cpo9iter_moveE - _ZN39_INTERNAL_01bd1825_4_k_cu_d87bc370_26094cuda3std3__48in_placeE)
_ZN39_INTERNAL_01bd1825_4_k_cu_d87bc370_26094cuda3std3__48in_placeE:
	.zero		1
	.type		_ZN39_INTERNAL_01bd1825_4_k_cu_d87bc370_26094cuda3std6ranges3__45__cpo9iter_moveE,@object
	.size		_ZN39_INTERNAL_01bd1825_4_k_cu_d87bc370_26094cuda3std6ranges3__45__cpo9iter_moveE,(_ZN39_INTERNAL_01bd1825_4_k_cu_d87bc370_26094cuda3std3__45__cpo5beginE - _ZN39_INTERNAL_01bd1825_4_k_cu_d87bc370_26094cuda3std6ranges3__45__cpo9iter_moveE)
_ZN39_INTERNAL_01bd1825_4_k_cu_d87bc370_26094cuda3std6ranges3__45__cpo9iter_moveE:
	.zero		1
	.type		_ZN39_INTERNAL_01bd1825_4_k_cu_d87bc370_26094cuda3std3__45__cpo5beginE,@object
	.size		_ZN39_INTERNAL_01bd1825_4_k_cu_d87bc370_26094cuda3std3__45__cpo5beginE,(_ZN39_INTERNAL_01bd1825_4_k_cu_d87bc370_26094cuda3std3__441_GLOBAL__N__01bd1825_4_k_cu_d87bc370_26096ignoreE - _ZN39_INTERNAL_01bd1825_4_k_cu_d87bc370_26094cuda3std3__45__cpo5beginE)
_ZN39_INTERNAL_01bd1825_4_k_cu_d87bc370_26094cuda3std3__45__cpo5beginE:
	.zero		1
	.type		_ZN39_INTERNAL_01bd1825_4_k_cu_d87bc370_26094cuda3std3__441_GLOBAL__N__01bd1825_4_k_cu_d87bc370_26096ignoreE,@object
	.size		_ZN39_INTERNAL_01bd1825_4_k_cu_d87bc370_26094cuda3std3__441_GLOBAL__N__01bd1825_4_k_cu_d87bc370_26096ignoreE,(_ZN39_INTERNAL_01bd1825_4_k_cu_d87bc370_26094cute7productE - _ZN39_INTERNAL_01bd1825_4_k_cu_d87bc370_26094cuda3std3__441_GLOBAL__N__01bd1825_4_k_cu_d87bc370_26096ignoreE)
_ZN39_INTERNAL_01bd1825_4_k_cu_d87bc370_26094cuda3std3__441_GLOBAL__N__01bd1825_4_k_cu_d87bc370_26096ignoreE:
	.zero		1
	.type		_ZN39_INTERNAL_01bd1825_4_k_cu_d87bc370_26094cute7productE,@object
	.size		_ZN39_INTERNAL_01bd1825_4_k_cu_d87bc370_26094cute7productE,(_ZN39_INTERNAL_01bd1825_4_k_cu_d87bc370_26094cuda3std3__45__cpo3endE - _ZN39_INTERNAL_01bd1825_4_k_cu_d87bc370_26094cute7productE)
_ZN39_INTERNAL_01bd1825_4_k_cu_d87bc370_26094cute7productE:
	.zero		1
	.type		_ZN39_INTERNAL_01bd1825_4_k_cu_d87bc370_26094cuda3std3__45__cpo3endE,@object
	.size		_ZN39_INTERNAL_01bd1825_4_k_cu_d87bc370_26094cuda3std3__45__cpo3endE,(_ZN39_INTERNAL_01bd1825_4_k_cu_d87bc370_26094cuda3std3__419piecewise_constructE - _ZN39_INTERNAL_01bd1825_4_k_cu_d87bc370_26094cuda3std3__45__cpo3endE)
_ZN39_INTERNAL_01bd1825_4_k_cu_d87bc370_26094cuda3std3__45__cpo3endE:
	.zero		1
	.type		_ZN39_INTERNAL_01bd1825_4_k_cu_d87bc370_26094cuda3std3__419piecewise_constructE,@object
	.size		_ZN39_INTERNAL_01bd1825_4_k_cu_d87bc370_26094cuda3std3__419piecewise_constructE,(_ZN39_INTERNAL_01bd1825_4_k_cu_d87bc370_26094cuda3std3__45__cpo4cendE - _ZN39_INTERNAL_01bd1825_4_k_cu_d87bc370_26094cuda3std3__419piecewise_constructE)
_ZN39_INTERNAL_01bd1825_4_k_cu_d87bc370_26094cuda3std3__419piecewise_constructE:
	.zero		1
	.type		_ZN39_INTERNAL_01bd1825_4_k_cu_d87bc370_26094cuda3std3__45__cpo4cendE,@object
	.size		_ZN39_INTERNAL_01bd1825_4_k_cu_d87bc370_26094cuda3std3__45__cpo4cendE,(_ZN39_INTERNAL_01bd1825_4_k_cu_d87bc370_26094cuda3std6ranges3__45__cpo4swapE - _ZN39_INTERNAL_01bd1825_4_k_cu_d87bc370_26094cuda3std3__45__cpo4cendE)
_ZN39_INTERNAL_01bd1825_4_k_cu_d87bc370_26094cuda3std3__45__cpo4cendE:
	.zero		1
	.type		_ZN39_INTERNAL_01bd1825_4_k_cu_d87bc370_26094cuda3std6ranges3__45__cpo4swapE,@object
	.size		_ZN39_INTERNAL_01bd1825_4_k_cu_d87bc370_26094cuda3std6ranges3__45__cpo4swapE,(.L_7 - _ZN39_INTERNAL_01bd1825_4_k_cu_d87bc370_26094cuda3std6ranges3__45__cpo4swapE)
_ZN39_INTERNAL_01bd1825_4_k_cu_d87bc370_26094cuda3std6ranges3__45__cpo4swapE:
	.zero		1
.L_7:


//--------------------- .nv.constant0._ZN7cutlass13device_kernelINS_4conv6kernel13ConvUniversalINS1_16ConvProblemShapeILNS1_8OperatorE0ELi2EEENS1_10collective14CollectiveConvINS1_46MainloopSm90TmaGmmaWarpSpecializedImplicitGemmILS5_0ELi14ELi2EN4cute5tupleIJNSA_1CILi1EEESD_SD_EEENS1_36KernelImplicitTmaWarpSpecializedSm90ELi1EEENSB_IJNSC_ILi64EEESH_NSB_IJNSC_ILi32EEEEEEEEENS_10tfloat32_tESL_NSA_8TiledMMAINSA_8MMA_AtomIJNSA_4SM904GMMA29MMA_64x64x8_F32TF32TF32_SS_TNILNSP_7ScaleInE1ELSR_1EEEEEENSA_6LayoutISE_NSB_IJNSC_ILi0EEESV_SV_EEEEENSB_IJNSA_10UnderscoreESY_SY_EEEEENS7_6detail26Sm90ImplicitGemmTileTraitsINSA_20SM90_TMA_LOAD_IM2COLENSA_14ComposedLayoutINSA_7SwizzleILi3ELi4ELi3EEENSA_18smem_ptr_flag_bitsILi32EEENSU_INSB_IJNSB_IJNSC_ILi8EEES19_EEENSB_IJSI_SD_EEENSB_IJSD_NSC_ILi14EEEEEEEEENSB_IJNSB_IJSI_NSC_ILi256EEEEEENSB_IJSD_SV_EEENSB_IJSV_NSC_ILi2048EEEEEEEEEEEEEvEENS12_INSA_13SM90_TMA_LOADES1M_vEEEENS_8epilogue10collective6detail29Sm90TmaWarpSpecializedAdapterINS1S_15DefaultEpilogueISL_NSB_IJNSB_IJlllEEESD_SV_EEES1X_NS1R_6thread17LinearCombinationISL_Li1EffLNS1Y_9ScaleType4KindE0ELNS_15FloatRoundStyleE2ESL_EENS_4gemm15EpilogueDefaultEEEEEvvEEEEvNT_6ParamsE --------------------------
	.section	.nv.constant0._ZN7cutlass13device_kernelINS_4conv6kernel13ConvUniversalINS1_16ConvProblemShapeILNS1_8OperatorE0ELi2EEENS1_10collective14CollectiveConvINS1_46MainloopSm90TmaGmmaWarpSpecializedImplicitGemmILS5_0ELi14ELi2EN4cute5tupleIJNSA_1CILi1EEESD_SD_EEENS1_36KernelImplicitTmaWarpSpecializedSm90ELi1EEENSB_IJNSC_ILi64EEESH_NSB_IJNSC_ILi32EEEEEEEEENS_10tfloat32_tESL_NSA_8TiledMMAINSA_8MMA_AtomIJNSA_4SM904GMMA29MMA_64x64x8_F32TF32TF32_SS_TNILNSP_7ScaleInE1ELSR_1EEEEEENSA_6LayoutISE_NSB_IJNSC_ILi0EEESV_SV_EEEEENSB_IJNSA_10UnderscoreESY_SY_EEEEENS7_6detail26Sm90ImplicitGemmTileTraitsINSA_20SM90_TMA_LOAD_IM2COLENSA_14ComposedLayoutINSA_7SwizzleILi3ELi4ELi3EEENSA_18smem_ptr_flag_bitsILi32EEENSU_INSB_IJNSB_IJNSC_ILi8EEES19_EEENSB_IJSI_SD_EEENSB_IJSD_NSC_ILi14EEEEEEEEENSB_IJNSB_IJSI_NSC_ILi256EEEEEENSB_IJSD_SV_EEENSB_IJSV_NSC_ILi2048EEEEEEEEEEEEEvEENS12_INSA_13SM90_TMA_LOADES1M_vEEEENS_8epilogue10collective6detail29Sm90TmaWarpSpecializedAdapterINS1S_15DefaultEpilogueISL_NSB_IJNSB_IJlllEEESD_SV_EEES1X_NS1R_6thread17LinearCombinationISL_Li1EffLNS1Y_9ScaleType4KindE0ELNS_15FloatRoundStyleE2ESL_EENS_4gemm15EpilogueDefaultEEEEEvvEEEEvNT_6ParamsE,"a",@progbits
	.sectionflags	@""
	.align	4
.nv.constant0._ZN7cutlass13device_kernelINS_4conv6kernel13ConvUniversalINS1_16ConvProblemShapeILNS1_8OperatorE0ELi2EEENS1_10collective14CollectiveConvINS1_46MainloopSm90TmaGmmaWarpSpecializedImplicitGemmILS5_0ELi14ELi2EN4cute5tupleIJNSA_1CILi1EEESD_SD_EEENS1_36KernelImplicitTmaWarpSpecializedSm90ELi1EEENSB_IJNSC_ILi64EEESH_NSB_IJNSC_ILi32EEEEEEEEENS_10tfloat32_tESL_NSA_8TiledMMAINSA_8MMA_AtomIJNSA_4SM904GMMA29MMA_64x64x8_F32TF32TF32_SS_TNILNSP_7ScaleInE1ELSR_1EEEEEENSA_6LayoutISE_NSB_IJNSC_ILi0EEESV_SV_EEEEENSB_IJNSA_10UnderscoreESY_SY_EEEEENS7_6detail26Sm90ImplicitGemmTileTraitsINSA_20SM90_TMA_LOAD_IM2COLENSA_14ComposedLayoutINSA_7SwizzleILi3ELi4ELi3EEENSA_18smem_ptr_flag_bitsILi32EEENSU_INSB_IJNSB_IJNSC_ILi8EEES19_EEENSB_IJSI_SD_EEENSB_IJSD_NSC_ILi14EEEEEEEEENSB_IJNSB_IJSI_NSC_ILi256EEEEEENSB_IJSD_SV_EEENSB_IJSV_NSC_ILi2048EEEEEEEEEEEEEvEENS12_INSA_13SM90_TMA_LOADES1M_vEEEENS_8epilogue10collective6detail29Sm90TmaWarpSpecializedAdapterINS1S_15DefaultEpilogueISL_NSB_IJNSB_IJlllEEESD_SV_EEES1X_NS1R_6thread17LinearCombinationISL_Li1EffLNS1Y_9ScaleType4KindE0ELNS_15FloatRoundStyleE2ESL_EENS_4gemm15EpilogueDefaultEEEEEvvEEEEvNT_6ParamsE:
	.zero		1536


//--------------------- SYMBOLS --------------------------

	.type		.nv.reservedSmem.offset0,@object
	.size		.nv.reservedSmem.offset0,0x4
